	.target	sm_90a

	.elftype	@"ET_EXEC"


//--------------------- .note.nv.tkinfo           --------------------------
	.section	.note.nv.tkinfo,"",@"SHT_NOTE"
	.sectionflags	@"SHF_NOTE_NV_TKINFO"
	.tkinfo
        /*0018*/ 	.word	0x00000002
        /*0030*/ 	.string	""
        /*0030*/ 	.string	"ptxas"
        /*0030*/ 	.string	"Cuda compilation tools, release 13.0, V13.0.88"
        /*0030*/ 	.string	"Build cuda_13.0.r13.0/compiler.36424714_0"
        /*0030*/ 	.string	"-arch sm_90a -m 64 "



//--------------------- .note.nv.cuinfo           --------------------------
	.section	.note.nv.cuinfo,"",@"SHT_NOTE"
	.sectionflags	@"SHF_NOTE_NV_CUINFO"
        /*0018*/ 	.short	0x0002
        /*001a*/ 	.short	0x005a
        /*001c*/ 	.short	0x0082
	.zero		2


//--------------------- .nv.info                  --------------------------
	.section	.nv.info,"",@"SHT_CUDA_INFO"
	.align	4


	//----- nvinfo : EIATTR_REGCOUNT
	.align		4
        /*0000*/ 	.byte	0x04, 0x2f
        /*0002*/ 	.short	(.L_15 - .L_14)
	.align		4
.L_14:
        /*0004*/ 	.word	index@(_ZN7cutlass13device_kernelINS_4gemm6kernel13GemmUniversalIN4cute5tupleIJiiiiEEENS1_10collective13CollectiveMmaINS1_34MainloopSm90TmaGmmaWarpSpecializedILi4ENS5_IJNS4_1CILi1EEESB_SB_EEENS1_32KernelTmaWarpSpecializedPingpongEEENS5_IJNSA_ILi64EEESF_SF_EEENS_6half_tENS5_IJlSB_lEEESH_SI_NS4_8TiledMMAINS4_8MMA_AtomIJNS4_4SM904GMMA25MMA_64x64x16_F32F16F16_SSILNSM_5MajorE0ELSO_0ELNSM_7ScaleInE1ELSP_1EEEEEENS4_6LayoutISC_NS5_IJNSA_ILi0EEEST_ST_EEEEENS5_IJNS4_10UnderscoreESW_SW_EEEEENS4_13SM90_TMA_LOADENS4_14ComposedLayoutINS4_7SwizzleILi3ELi4ELi3EEENS4_18smem_ptr_flag_bitsILi16EEENSS_INS5_IJNSA_ILi8EEESF_EEENS5_IJSF_SB_EEEEEEEvNS4_8identityESZ_S19_vS1A_EENS_8epilogue10collective6detail29Sm90TmaWarpSpecializedAdapterINS1D_15DefaultEpilogueISH_SI_SI_NS1C_6thread17LinearCombinationISH_Li1EffLNS1H_9ScaleType4KindE0ELNS_15FloatRoundStyleE2ESH_EENS1_15EpilogueDefaultEEEEEvvEEEEvNT_6ParamsE)
        /*0008*/ 	.word	0x000000a8


	//----- nvinfo : EIATTR_FRAME_SIZE
	.align		4
.L_15:
        /*000c*/ 	.byte	0x04, 0x11
        /*000e*/ 	.short	(.L_17 - .L_16)
	.align		4
.L_16:
        /*0010*/ 	.word	index@(_ZN7cutlass13device_kernelINS_4gemm6kernel13GemmUniversalIN4cute5tupleIJiiiiEEENS1_10collective13CollectiveMmaINS1_34MainloopSm90TmaGmmaWarpSpecializedILi4ENS5_IJNS4_1CILi1EEESB_SB_EEENS1_32KernelTmaWarpSpecializedPingpongEEENS5_IJNSA_ILi64EEESF_SF_EEENS_6half_tENS5_IJlSB_lEEESH_SI_NS4_8TiledMMAINS4_8MMA_AtomIJNS4_4SM904GMMA25MMA_64x64x16_F32F16F16_SSILNSM_5MajorE0ELSO_0ELNSM_7ScaleInE1ELSP_1EEEEEENS4_6LayoutISC_NS5_IJNSA_ILi0EEEST_ST_EEEEENS5_IJNS4_10UnderscoreESW_SW_EEEEENS4_13SM90_TMA_LOADENS4_14ComposedLayoutINS4_7SwizzleILi3ELi4ELi3EEENS4_18smem_ptr_flag_bitsILi16EEENSS_INS5_IJNSA_ILi8EEESF_EEENS5_IJSF_SB_EEEEEEEvNS4_8identityESZ_S19_vS1A_EENS_8epilogue10collective6detail29Sm90TmaWarpSpecializedAdapterINS1D_15DefaultEpilogueISH_SI_SI_NS1C_6thread17LinearCombinationISH_Li1EffLNS1H_9ScaleType4KindE0ELNS_15FloatRoundStyleE2ESH_EENS1_15EpilogueDefaultEEEEEvvEEEEvNT_6ParamsE)
        /*0014*/ 	.word	0x00000000


	//----- nvinfo : EIATTR_MIN_STACK_SIZE
	.align		4
.L_17:
        /*0018*/ 	.byte	0x04, 0x12
        /*001a*/ 	.short	(.L_19 - .L_18)
	.align		4
.L_18:
        /*001c*/ 	.word	index@(_ZN7cutlass13device_kernelINS_4gemm6kernel13GemmUniversalIN4cute5tupleIJiiiiEEENS1_10collective13CollectiveMmaINS1_34MainloopSm90TmaGmmaWarpSpecializedILi4ENS5_IJNS4_1CILi1EEESB_SB_EEENS1_32KernelTmaWarpSpecializedPingpongEEENS5_IJNSA_ILi64EEESF_SF_EEENS_6half_tENS5_IJlSB_lEEESH_SI_NS4_8TiledMMAINS4_8MMA_AtomIJNS4_4SM904GMMA25MMA_64x64x16_F32F16F16_SSILNSM_5MajorE0ELSO_0ELNSM_7ScaleInE1ELSP_1EEEEEENS4_6LayoutISC_NS5_IJNSA_ILi0EEEST_ST_EEEEENS5_IJNS4_10UnderscoreESW_SW_EEEEENS4_13SM90_TMA_LOADENS4_14ComposedLayoutINS4_7SwizzleILi3ELi4ELi3EEENS4_18smem_ptr_flag_bitsILi16EEENSS_INS5_IJNSA_ILi8EEESF_EEENS5_IJSF_SB_EEEEEEEvNS4_8identityESZ_S19_vS1A_EENS_8epilogue10collective6detail29Sm90TmaWarpSpecializedAdapterINS1D_15DefaultEpilogueISH_SI_SI_NS1C_6thread17LinearCombinationISH_Li1EffLNS1H_9ScaleType4KindE0ELNS_15FloatRoundStyleE2ESH_EENS1_15EpilogueDefaultEEEEEvvEEEEvNT_6ParamsE)
        /*0020*/ 	.word	0x00000000
.L_19:


//--------------------- .nv.compat                --------------------------
	.section	.nv.compat,"",@"SHT_CUDA_COMPAT_INFO"
	.align	4
        /*0000*/ 	.byte	0x02, 0x09, 0x01, 0x00, 0x02, 0x02, 0x04, 0x00, 0x02, 0x05, 0x05, 0x00, 0x03, 0x07, 0x01, 0x01
        /*0010*/ 	.byte	0x02, 0x03, 0x01, 0x00, 0x02, 0x06, 0x01, 0x00, 0x04, 0x0b, 0x08, 0x00, 0x00, 0x00, 0x00, 0x00
        /*0020*/ 	.byte	0x00, 0x00, 0x00, 0x00


//--------------------- .nv.info._ZN7cutlass13device_kernelINS_4gemm6kernel13GemmUniversalIN4cute5tupleIJiiiiEEENS1_10collective13CollectiveMmaINS1_34MainloopSm90TmaGmmaWarpSpecializedILi4ENS5_IJNS4_1CILi1EEESB_SB_EEENS1_32KernelTmaWarpSpecializedPingpongEEENS5_IJNSA_ILi64EEESF_SF_EEENS_6half_tENS5_IJlSB_lEEESH_SI_NS4_8TiledMMAINS4_8MMA_AtomIJNS4_4SM904GMMA25MMA_64x64x16_F32F16F16_SSILNSM_5MajorE0ELSO_0ELNSM_7ScaleInE1ELSP_1EEEEEENS4_6LayoutISC_NS5_IJNSA_ILi0EEEST_ST_EEEEENS5_IJNS4_10UnderscoreESW_SW_EEEEENS4_13SM90_TMA_LOADENS4_14ComposedLayoutINS4_7SwizzleILi3ELi4ELi3EEENS4_18smem_ptr_flag_bitsILi16EEENSS_INS5_IJNSA_ILi8EEESF_EEENS5_IJSF_SB_EEEEEEEvNS4_8identityESZ_S19_vS1A_EENS_8epilogue10collective6detail29Sm90TmaWarpSpecializedAdapterINS1D_15DefaultEpilogueISH_SI_SI_NS1C_6thread17LinearCombinationISH_Li1EffLNS1H_9ScaleType4KindE0ELNS_15FloatRoundStyleE2ESH_EENS1_15EpilogueDefaultEEEEEvvEEEEvNT_6ParamsE --------------------------
	.section	.nv.info._ZN7cutlass13device_kernelINS_4gemm6kernel13GemmUniversalIN4cute5tupleIJiiiiEEENS1_10collective13CollectiveMmaINS1_34MainloopSm90TmaGmmaWarpSpecializedILi4ENS5_IJNS4_1CILi1EEESB_SB_EEENS1_32KernelTmaWarpSpecializedPingpongEEENS5_IJNSA_ILi64EEESF_SF_EEENS_6half_tENS5_IJlSB_lEEESH_SI_NS4_8TiledMMAINS4_8MMA_AtomIJNS4_4SM904GMMA25MMA_64x64x16_F32F16F16_SSILNSM_5MajorE0ELSO_0ELNSM_7ScaleInE1ELSP_1EEEEEENS4_6LayoutISC_NS5_IJNSA_ILi0EEEST_ST_EEEEENS5_IJNS4_10UnderscoreESW_SW_EEEEENS4_13SM90_TMA_LOADENS4_14ComposedLayoutINS4_7SwizzleILi3ELi4ELi3EEENS4_18smem_ptr_flag_bitsILi16EEENSS_INS5_IJNSA_ILi8EEESF_EEENS5_IJSF_SB_EEEEEEEvNS4_8identityESZ_S19_vS1A_EENS_8epilogue10collective6detail29Sm90TmaWarpSpecializedAdapterINS1D_15DefaultEpilogueISH_SI_SI_NS1C_6thread17LinearCombinationISH_Li1EffLNS1H_9ScaleType4KindE0ELNS_15FloatRoundStyleE2ESH_EENS1_15EpilogueDefaultEEEEEvvEEEEvNT_6ParamsE,"",@"SHT_CUDA_INFO"
	.sectionflags	@""
	.align	4


	//----- nvinfo : EIATTR_CUDA_API_VERSION
	.align		4
        /*0000*/ 	.byte	0x04, 0x37
        /*0002*/ 	.short	(.L_21 - .L_20)
.L_20:
        /*0004*/ 	.word	0x00000082


	//----- nvinfo : EIATTR_KPARAM_INFO
	.align		4
.L_21:
        /*0008*/ 	.byte	0x04, 0x17
        /*000a*/ 	.short	(.L_23 - .L_22)
.L_22:
        /*000c*/ 	.word	0x00000000
        /*0010*/ 	.short	0x0000
        /*0012*/ 	.short	0x0070
        /*0014*/ 	.byte	0x00, 0xf0, 0x01, 0x10


	//----- nvinfo : EIATTR_SPARSE_MMA_MASK
	.align		4
.L_23:
        /*0018*/ 	.byte	0x03, 0x50
        /*001a*/ 	.short	0x0000


	//----- nvinfo : EIATTR_MAXREG_COUNT
	.align		4
        /*001c*/ 	.byte	0x03, 0x1b
        /*001e*/ 	.short	0x00a8


	//----- nvinfo : EIATTR_NUM_BARRIERS
	.align		4
        /*0020*/ 	.byte	0x02, 0x4c
        /*0022*/ 	.byte	0x01
	.zero		1


	//----- nvinfo : EIATTR_EXTERNS
	.align		4
        /*0024*/ 	.byte	0x04, 0x0f
        /*0026*/ 	.short	(.L_25 - .L_24)


	//   ....[0]....
	.align		4
.L_24:
        /*0028*/ 	.word	index@(__assertfail)


	//----- nvinfo : EIATTR_MERCURY_ISA_VERSION
	.align		4
.L_25:
        /*002c*/ 	.byte	0x03, 0x5f
        /*002e*/ 	.short	0x0101


	//----- nvinfo : EIATTR_INT_WARP_WIDE_INSTR_OFFSETS
	.align		4
        /*0030*/ 	.byte	0x04, 0x31
        /*0032*/ 	.short	(.L_27 - .L_26)


	//   ....[0]....
.L_26:
        /*0034*/ 	.word	0x00000470


	//   ....[1]....
        /*0038*/ 	.word	0x00000490


	//   ....[2]....
        /*003c*/ 	.word	0x00000510


	//   ....[3]....
        /*0040*/ 	.word	0x00000520


	//   ....[4]....
        /*0044*/ 	.word	0x00000530


	//   ....[5]....
        /*0048*/ 	.word	0x00000550


	//   ....[6]....
        /*004c*/ 	.word	0x000005b0


	//   ....[7]....
        /*0050*/ 	.word	0x000005d0


	//----- nvinfo : EIATTR_COOP_GROUP_MASK_REGIDS
	.align		4
.L_27:
        /*0054*/ 	.byte	0x04, 0x29
        /*0056*/ 	.short	(.L_29 - .L_28)


	//   ....[0]....
.L_28:
        /*0058*/ 	.word	0xffffffff


	//   ....[1]....
        /*005c*/ 	.word	0xffffffff


	//   ....[2]....
        /*0060*/ 	.word	0xffffffff


	//   ....[3]....
        /*0064*/ 	.word	0xffffffff


	//   ....[4]....
        /*0068*/ 	.word	0xffffffff


	//   ....[5]....
        /*006c*/ 	.word	0xffffffff


	//----- nvinfo : EIATTR_COOP_GROUP_INSTR_OFFSETS
	.align		4
.L_29:
        /*0070*/ 	.byte	0x04, 0x28
        /*0072*/ 	.short	(.L_31 - .L_30)


	//   ....[0]....
.L_30:
        /*0074*/ 	.word	0x00000050


	//   ....[1]....
        /*0078*/ 	.word	0x00000080


	//   ....[2]....
        /*007c*/ 	.word	0x00000180


	//   ....[3]....
        /*0080*/ 	.word	0x00000390


	//   ....[4]....
        /*0084*/ 	.word	0x000003d0


	//   ....[5]....
        /*0088*/ 	.word	0x00000410


	//----- nvinfo : EIATTR_REG_RECONFIG
	.align		4
.L_31:
        /*008c*/ 	.byte	0x01, 0x54
	.zero		2


	//----- nvinfo : EIATTR_SYSCALL_OFFSETS
	.align		4
        /*0090*/ 	.byte	0x04, 0x46
        /*0092*/ 	.short	(.L_33 - .L_32)


	//   ....[0]....
.L_32:
        /*0094*/ 	.word	0x00001720


	//----- nvinfo : EIATTR_MBARRIER_INSTR_OFFSETS
	.align		4
.L_33:
        /*0098*/ 	.byte	0x04, 0x39
        /*009a*/ 	.short	(.L_35 - .L_34)


	//   ....[0]....
.L_34:
        /*009c*/ 	.word	0x00000300
        /*00a0*/ 	.word	0x000000ff
        /*00a4*/ 	.word	0x00000000
        /*00a8*/ 	.short	0x0100
        /*00aa*/ 	.byte	0x09
	.zero		1


	//   ....[1]....
        /*00ac*/ 	.word	0x00000310
        /*00b0*/ 	.word	0x000000ff
        /*00b4*/ 	.word	0x00000020
        /*00b8*/ 	.short	0x0100
        /*00ba*/ 	.byte	0x09
	.zero		1


	//   ....[2]....
        /*00bc*/ 	.word	0x00000320
        /*00c0*/ 	.word	0x000000ff
        /*00c4*/ 	.word	0x00000008
        /*00c8*/ 	.short	0x0100
        /*00ca*/ 	.byte	0x09
	.zero		1


	//   ....[3]....
        /*00cc*/ 	.word	0x00000330
        /*00d0*/ 	.word	0x000000ff
        /*00d4*/ 	.word	0x00000028
        /*00d8*/ 	.short	0x0100
        /*00da*/ 	.byte	0x09
	.zero		1


	//   ....[4]....
        /*00dc*/ 	.word	0x00000340
        /*00e0*/ 	.word	0x000000ff
        /*00e4*/ 	.word	0x00000010
        /*00e8*/ 	.short	0x0100
        /*00ea*/ 	.byte	0x09
	.zero		1


	//   ....[5]....
        /*00ec*/ 	.word	0x00000350
        /*00f0*/ 	.word	0x000000ff
        /*00f4*/ 	.word	0x00000030
        /*00f8*/ 	.short	0x0100
        /*00fa*/ 	.byte	0x09
	.zero		1


	//   ....[6]....
        /*00fc*/ 	.word	0x00000360
        /*0100*/ 	.word	0x000000ff
        /*0104*/ 	.word	0x00000018
        /*0108*/ 	.short	0x0100
        /*010a*/ 	.byte	0x09
	.zero		1


	//   ....[7]....
        /*010c*/ 	.word	0x00000370
        /*0110*/ 	.word	0x000000ff
        /*0114*/ 	.word	0x00000038
        /*0118*/ 	.short	0x0100
        /*011a*/ 	.byte	0x09
	.zero		1


	//   ....[8]....
        /*011c*/ 	.word	0x000005f0
        /*0120*/ 	.word	0x000000ff
        /*0124*/ 	.word	0x00000070
        /*0128*/ 	.short	0x0100
        /*012a*/ 	.byte	0x09
	.zero		1


	//   ....[9]....
        /*012c*/ 	.word	0x00000600
        /*0130*/ 	.word	0x000000ff
        /*0134*/ 	.word	0x00000078
        /*0138*/ 	.short	0x0100
        /*013a*/ 	.byte	0x09
	.zero		1


	//   ....[10]....
        /*013c*/ 	.word	0x00000640
        /*0140*/ 	.word	0x000000ff
        /*0144*/ 	.word	0x00000050
        /*0148*/ 	.short	0x0100
        /*014a*/ 	.byte	0x0a
	.zero		1


	//   ....[11]....
        /*014c*/ 	.word	0x00000660
        /*0150*/ 	.word	0x000000ff
        /*0154*/ 	.word	0x00000058
        /*0158*/ 	.short	0x0100
        /*015a*/ 	.byte	0x0a
	.zero		1


	//   ....[12]....
        /*015c*/ 	.word	0x00000670
        /*0160*/ 	.word	0x000000ff
        /*0164*/ 	.word	0x00000060
        /*0168*/ 	.short	0x0100
        /*016a*/ 	.byte	0x0a
	.zero		1


	//   ....[13]....
        /*016c*/ 	.word	0x00000680
        /*0170*/ 	.word	0x000000ff
        /*0174*/ 	.word	0x00000068
        /*0178*/ 	.short	0x0100
        /*017a*/ 	.byte	0x0a
	.zero		1


	//   ....[14]....
        /*017c*/ 	.word	0x00001600
        /*0180*/ 	.word	0x0000003b
        /*0184*/ 	.word	0x00000000
        /*0188*/ 	.short	0x010a
        /*018a*/ 	.byte	0x31
	.zero		1


	//   ....[15]....
        /*018c*/ 	.word	0x000017b0
        /*0190*/ 	.word	0x00000003
        /*0194*/ 	.word	0x00000000
        /*0198*/ 	.short	0x010a
        /*019a*/ 	.byte	0x3f
	.zero		1


	//   ....[16]....
        /*019c*/ 	.word	0x000017f0
        /*01a0*/ 	.word	0x00000003
        /*01a4*/ 	.word	0x00000000
        /*01a8*/ 	.short	0x010a
        /*01aa*/ 	.byte	0x3f
	.zero		1


	//   ....[17]....
        /*01ac*/ 	.word	0x00001af0
        /*01b0*/ 	.word	0x000000ff
        /*01b4*/ 	.word	0x00000000
        /*01b8*/ 	.short	0x010a
        /*01ba*/ 	.byte	0x04
	.zero		1


	//   ....[18]....
        /*01bc*/ 	.word	0x00001b30
        /*01c0*/ 	.word	0x000000ff
        /*01c4*/ 	.word	0x00000000
        /*01c8*/ 	.short	0x010a
        /*01ca*/ 	.byte	0x04
	.zero		1


	//   ....[19]....
        /*01cc*/ 	.word	0x00001da0
        /*01d0*/ 	.word	0x000000ff
        /*01d4*/ 	.word	0x00000000
        /*01d8*/ 	.short	0x0101
        /*01da*/ 	.byte	0x04
	.zero		1


	//   ....[20]....
        /*01dc*/ 	.word	0x00001e90
        /*01e0*/ 	.word	0x0000003c
        /*01e4*/ 	.word	0x00000000
        /*01e8*/ 	.short	0x0101
        /*01ea*/ 	.byte	0x2c
	.zero		1


	//   ....[21]....
        /*01ec*/ 	.word	0x00001f50
        /*01f0*/ 	.word	0x000000ff
        /*01f4*/ 	.word	0x00000000
        /*01f8*/ 	.short	0x0101
        /*01fa*/ 	.byte	0x04
	.zero		1


	//   ....[22]....
        /*01fc*/ 	.word	0x00002000
        /*0200*/ 	.word	0x0000003b
        /*0204*/ 	.word	0x00000010
        /*0208*/ 	.short	0x010a
        /*020a*/ 	.byte	0x31
	.zero		1


	//   ....[23]....
        /*020c*/ 	.word	0x000044b0
        /*0210*/ 	.word	0x0000003e
        /*0214*/ 	.word	0x00000000
        /*0218*/ 	.short	0x0101
        /*021a*/ 	.byte	0x2c
	.zero		1


	//   ....[24]....
        /*021c*/ 	.word	0x00004e90
        /*0220*/ 	.word	0x00000007
        /*0224*/ 	.word	0x00000020
        /*0228*/ 	.short	0x010a
        /*022a*/ 	.byte	0x3f
	.zero		1


	//   ....[25]....
        /*022c*/ 	.word	0x00005200
        /*0230*/ 	.word	0x00000003
        /*0234*/ 	.word	0x00000078
        /*0238*/ 	.short	0x0101
        /*023a*/ 	.byte	0x3f
	.zero		1


	//   ....[26]....
        /*023c*/ 	.word	0x00005970
        /*0240*/ 	.word	0x00000007
        /*0244*/ 	.word	0x00000000
        /*0248*/ 	.short	0x010a
        /*024a*/ 	.byte	0x3f
	.zero		1


	//   ....[27]....
        /*024c*/ 	.word	0x000059f0
        /*0250*/ 	.word	0x00000009
        /*0254*/ 	.word	0x00000000
        /*0258*/ 	.short	0x010a
        /*025a*/ 	.byte	0x3f
	.zero		1


	//   ....[28]....
        /*025c*/ 	.word	0x00005a80
        /*0260*/ 	.word	0x00000006
        /*0264*/ 	.word	0x00000000
        /*0268*/ 	.short	0x010a
        /*026a*/ 	.byte	0x3f
	.zero		1


	//   ....[29]....
        /*026c*/ 	.word	0x00005b10
        /*0270*/ 	.word	0x00000003
        /*0274*/ 	.word	0x00000000
        /*0278*/ 	.short	0x010a
        /*027a*/ 	.byte	0x3f
	.zero		1


	//   ....[30]....
        /*027c*/ 	.word	0x00005b70
        /*0280*/ 	.word	0x0000003d
        /*0284*/ 	.word	0x00000000
        /*0288*/ 	.short	0x010a
        /*028a*/ 	.byte	0x3f
	.zero		1


	//   ....[31]....
        /*028c*/ 	.word	0x00005bc0
        /*0290*/ 	.word	0x00000003
        /*0294*/ 	.word	0x00000000
        /*0298*/ 	.short	0x010a
        /*029a*/ 	.byte	0x3f
	.zero		1


	//   ....[32]....
        /*029c*/ 	.word	0x00005c20
        /*02a0*/ 	.word	0x00000004
        /*02a4*/ 	.word	0x00000000
        /*02a8*/ 	.short	0x010a
        /*02aa*/ 	.byte	0x3f
	.zero		1


	//   ....[33]....
        /*02ac*/ 	.word	0x00005c70
        /*02b0*/ 	.word	0x0000003d
        /*02b4*/ 	.word	0x00000010
        /*02b8*/ 	.short	0x010a
        /*02ba*/ 	.byte	0x3f
	.zero		1


	//   ....[34]....
        /*02bc*/ 	.word	0x00005d40
        /*02c0*/ 	.word	0x00000007
        /*02c4*/ 	.word	0x00000020
        /*02c8*/ 	.short	0x010a
        /*02ca*/ 	.byte	0x3f
	.zero		1


	//   ....[35]....
        /*02cc*/ 	.word	0x00005e10
        /*02d0*/ 	.word	0x00000007
        /*02d4*/ 	.word	0x00000000
        /*02d8*/ 	.short	0x010a
        /*02da*/ 	.byte	0x3f
	.zero		1


	//   ....[36]....
        /*02dc*/ 	.word	0x00005e60
        /*02e0*/ 	.word	0x00000009
        /*02e4*/ 	.word	0x00000000
        /*02e8*/ 	.short	0x010a
        /*02ea*/ 	.byte	0x3f
	.zero		1


	//   ....[37]....
        /*02ec*/ 	.word	0x00005eb0
        /*02f0*/ 	.word	0x00000006
        /*02f4*/ 	.word	0x00000000
        /*02f8*/ 	.short	0x010a
        /*02fa*/ 	.byte	0x3f
	.zero		1


	//----- nvinfo : EIATTR_NUM_MBARRIERS
	.align		4
.L_35:
        /*02fc*/ 	.byte	0x03, 0x38
        /*02fe*/ 	.short	0x000e


	//----- nvinfo : EIATTR_EXIT_INSTR_OFFSETS
	.align		4
        /*0300*/ 	.byte	0x04, 0x1c
        /*0302*/ 	.short	(.L_37 - .L_36)


	//   ....[0]....
.L_36:
        /*0304*/ 	.word	0x00001240


	//   ....[1]....
        /*0308*/ 	.word	0x000012a0


	//   ....[2]....
        /*030c*/ 	.word	0x00004bc0


	//   ....[3]....
        /*0310*/ 	.word	0x00004bf0


	//   ....[4]....
        /*0314*/ 	.word	0x00005b60


	//----- nvinfo : EIATTR_MAX_THREADS
	.align		4
.L_37:
        /*0318*/ 	.byte	0x04, 0x05
        /*031a*/ 	.short	(.L_39 - .L_38)
.L_38:
        /*031c*/ 	.word	0x00000180
        /*0320*/ 	.word	0x00000001
        /*0324*/ 	.word	0x00000001


	//----- nvinfo : EIATTR_CRS_STACK_SIZE
	.align		4
.L_39:
        /*0328*/ 	.byte	0x04, 0x1e
        /*032a*/ 	.short	(.L_41 - .L_40)
.L_40:
        /*032c*/ 	.word	0x00000000


	//----- nvinfo : EIATTR_CBANK_PARAM_SIZE
	.align		4
.L_41:
        /*0330*/ 	.byte	0x03, 0x19
        /*0332*/ 	.short	0x0470


	//----- nvinfo : EIATTR_PARAM_CBANK
	.align		4
        /*0334*/ 	.byte	0x04, 0x0a
        /*0336*/ 	.short	(.L_43 - .L_42)
	.align		4
.L_42:
        /*0338*/ 	.word	index@(.nv.constant0._ZN7cutlass13device_kernelINS_4gemm6kernel13GemmUniversalIN4cute5tupleIJiiiiEEENS1_10collective13CollectiveMmaINS1_34MainloopSm90TmaGmmaWarpSpecializedILi4ENS5_IJNS4_1CILi1EEESB_SB_EEENS1_32KernelTmaWarpSpecializedPingpongEEENS5_IJNSA_ILi64EEESF_SF_EEENS_6half_tENS5_IJlSB_lEEESH_SI_NS4_8TiledMMAINS4_8MMA_AtomIJNS4_4SM904GMMA25MMA_64x64x16_F32F16F16_SSILNSM_5MajorE0ELSO_0ELNSM_7ScaleInE1ELSP_1EEEEEENS4_6LayoutISC_NS5_IJNSA_ILi0EEEST_ST_EEEEENS5_IJNS4_10UnderscoreESW_SW_EEEEENS4_13SM90_TMA_LOADENS4_14ComposedLayoutINS4_7SwizzleILi3ELi4ELi3EEENS4_18smem_ptr_flag_bitsILi16EEENSS_INS5_IJNSA_ILi8EEESF_EEENS5_IJSF_SB_EEEEEEEvNS4_8identityESZ_S19_vS1A_EENS_8epilogue10collective6detail29Sm90TmaWarpSpecializedAdapterINS1D_15DefaultEpilogueISH_SI_SI_NS1C_6thread17LinearCombinationISH_Li1EffLNS1H_9ScaleType4KindE0ELNS_15FloatRoundStyleE2ESH_EENS1_15EpilogueDefaultEEEEEvvEEEEvNT_6ParamsE)
        /*033c*/ 	.short	0x0210
        /*033e*/ 	.short	0x0470


	//----- nvinfo : EIATTR_SW_WAR
	.align		4
.L_43:
        /*0340*/ 	.byte	0x04, 0x36
        /*0342*/ 	.short	(.L_45 - .L_44)
.L_44:
        /*0344*/ 	.word	0x00000008
.L_45:


//--------------------- .nv.callgraph             --------------------------
	.section	.nv.callgraph,"",@"SHT_CUDA_CALLGRAPH"
	.align	4
	.sectionentsize	8
	.align		4
        /*0000*/ 	.word	0x00000000
	.align		4
        /*0004*/ 	.word	0xffffffff
	.align		4
        /*0008*/ 	.word	index@(_ZN7cutlass13device_kernelINS_4gemm6kernel13GemmUniversalIN4cute5tupleIJiiiiEEENS1_10collective13CollectiveMmaINS1_34MainloopSm90TmaGmmaWarpSpecializedILi4ENS5_IJNS4_1CILi1EEESB_SB_EEENS1_32KernelTmaWarpSpecializedPingpongEEENS5_IJNSA_ILi64EEESF_SF_EEENS_6half_tENS5_IJlSB_lEEESH_SI_NS4_8TiledMMAINS4_8MMA_AtomIJNS4_4SM904GMMA25MMA_64x64x16_F32F16F16_SSILNSM_5MajorE0ELSO_0ELNSM_7ScaleInE1ELSP_1EEEEEENS4_6LayoutISC_NS5_IJNSA_ILi0EEEST_ST_EEEEENS5_IJNS4_10UnderscoreESW_SW_EEEEENS4_13SM90_TMA_LOADENS4_14ComposedLayoutINS4_7SwizzleILi3ELi4ELi3EEENS4_18smem_ptr_flag_bitsILi16EEENSS_INS5_IJNSA_ILi8EEESF_EEENS5_IJSF_SB_EEEEEEEvNS4_8identityESZ_S19_vS1A_EENS_8epilogue10collective6detail29Sm90TmaWarpSpecializedAdapterINS1D_15DefaultEpilogueISH_SI_SI_NS1C_6thread17LinearCombinationISH_Li1EffLNS1H_9ScaleType4KindE0ELNS_15FloatRoundStyleE2ESH_EENS1_15EpilogueDefaultEEEEEvvEEEEvNT_6ParamsE)
	.align		4
        /*000c*/ 	.word	index@(__assertfail)
	.align		4
        /*0010*/ 	.word	0x00000000
	.align		4
        /*0014*/ 	.word	0xfffffffe
	.align		4
        /*0018*/ 	.word	0x00000000
	.align		4
        /*001c*/ 	.word	0xfffffffd
	.align		4
        /*0020*/ 	.word	0x00000000
	.align		4
        /*0024*/ 	.word	0xfffffffc


//--------------------- .nv.constant4             --------------------------
	.section	.nv.constant4,"a",@progbits
	.align	8
	.align		8
.nv.constant4:
        /*0000*/ 	.dword	__assertfail
	.align		8
        /*0008*/ 	.dword	__unnamed_1
	.align		8
        /*0010*/ 	.dword	_ZN40_INTERNAL_94b4da21_4_k_cu_299c1d5f_212214cuda3std3__45__cpo5beginE
	.align		8
        /*0018*/ 	.dword	_ZN40_INTERNAL_94b4da21_4_k_cu_299c1d5f_212214cuda3std3__45__cpo3endE
	.align		8
        /*0020*/ 	.dword	_ZN40_INTERNAL_94b4da21_4_k_cu_299c1d5f_212214cuda3std3__45__cpo6cbeginE
	.align		8
        /*0028*/ 	.dword	_ZN40_INTERNAL_94b4da21_4_k_cu_299c1d5f_212214cuda3std3__45__cpo4cendE
	.align		8
        /*0030*/ 	.dword	_ZN40_INTERNAL_94b4da21_4_k_cu_299c1d5f_212214cuda3std3__442_GLOBAL__N__94b4da21_4_k_cu_299c1d5f_212216ignoreE
	.align		8
        /*0038*/ 	.dword	_ZN40_INTERNAL_94b4da21_4_k_cu_299c1d5f_212214cuda3std3__419piecewise_constructE
	.align		8
        /*0040*/ 	.dword	_ZN40_INTERNAL_94b4da21_4_k_cu_299c1d5f_212214cuda3std3__48in_placeE
	.align		8
        /*0048*/ 	.dword	_ZN40_INTERNAL_94b4da21_4_k_cu_299c1d5f_212214cuda3std6ranges3__45__cpo4swapE
	.align		8
        /*0050*/ 	.dword	_ZN40_INTERNAL_94b4da21_4_k_cu_299c1d5f_212214cuda3std6ranges3__45__cpo9iter_moveE
	.align		8
        /*0058*/ 	.dword	_ZN40_INTERNAL_94b4da21_4_k_cu_299c1d5f_212214cute7productE
	.align		8
        /*0060*/ 	.dword	_ZN40_INTERNAL_94b4da21_4_k_cu_299c1d5f_212214cute1_E
	.align		8
        /*0068*/ 	.dword	$str$22
	.align		8
        /*0070*/ 	.dword	$str$23


//--------------------- .text._ZN7cutlass13device_kernelINS_4gemm6kernel13GemmUniversalIN4cute5tupleIJiiiiEEENS1_10collective13CollectiveMmaINS1_34MainloopSm90TmaGmmaWarpSpecializedILi4ENS5_IJNS4_1CILi1EEESB_SB_EEENS1_32KernelTmaWarpSpecializedPingpongEEENS5_IJNSA_ILi64EEESF_SF_EEENS_6half_tENS5_IJlSB_lEEESH_SI_NS4_8TiledMMAINS4_8MMA_AtomIJNS4_4SM904GMMA25MMA_64x64x16_F32F16F16_SSILNSM_5MajorE0ELSO_0ELNSM_7ScaleInE1ELSP_1EEEEEENS4_6LayoutISC_NS5_IJNSA_ILi0EEEST_ST_EEEEENS5_IJNS4_10UnderscoreESW_SW_EEEEENS4_13SM90_TMA_LOADENS4_14ComposedLayoutINS4_7SwizzleILi3ELi4ELi3EEENS4_18smem_ptr_flag_bitsILi16EEENSS_INS5_IJNSA_ILi8EEESF_EEENS5_IJSF_SB_EEEEEEEvNS4_8identityESZ_S19_vS1A_EENS_8epilogue10collective6detail29Sm90TmaWarpSpecializedAdapterINS1D_15DefaultEpilogueISH_SI_SI_NS1C_6thread17LinearCombinationISH_Li1EffLNS1H_9ScaleType4KindE0ELNS_15FloatRoundStyleE2ESH_EENS1_15EpilogueDefaultEEEEEvvEEEEvNT_6ParamsE --------------------------
	.section	.text._ZN7cutlass13device_kernelINS_4gemm6kernel13GemmUniversalIN4cute5tupleIJiiiiEEENS1_10collective13CollectiveMmaINS1_34MainloopSm90TmaGmmaWarpSpecializedILi4ENS5_IJNS4_1CILi1EEESB_SB_EEENS1_32KernelTmaWarpSpecializedPingpongEEENS5_IJNSA_ILi64EEESF_SF_EEENS_6half_tENS5_IJlSB_lEEESH_SI_NS4_8TiledMMAINS4_8MMA_AtomIJNS4_4SM904GMMA25MMA_64x64x16_F32F16F16_SSILNSM_5MajorE0ELSO_0ELNSM_7ScaleInE1ELSP_1EEEEEENS4_6LayoutISC_NS5_IJNSA_ILi0EEEST_ST_EEEEENS5_IJNS4_10UnderscoreESW_SW_EEEEENS4_13SM90_TMA_LOADENS4_14ComposedLayoutINS4_7SwizzleILi3ELi4ELi3EEENS4_18smem_ptr_flag_bitsILi16EEENSS_INS5_IJNSA_ILi8EEESF_EEENS5_IJSF_SB_EEEEEEEvNS4_8identityESZ_S19_vS1A_EENS_8epilogue10collective6detail29Sm90TmaWarpSpecializedAdapterINS1D_15DefaultEpilogueISH_SI_SI_NS1C_6thread17LinearCombinationISH_Li1EffLNS1H_9ScaleType4KindE0ELNS_15FloatRoundStyleE2ESH_EENS1_15EpilogueDefaultEEEEEvvEEEEvNT_6ParamsE,"ax",@progbits
	.align	128
.text._ZN7cutlass13device_kernelINS_4gemm6kernel13GemmUniversalIN4cute5tupleIJiiiiEEENS1_10collective13CollectiveMmaINS1_34MainloopSm90TmaGmmaWarpSpecializedILi4ENS5_IJNS4_1CILi1EEESB_SB_EEENS1_32KernelTmaWarpSpecializedPingpongEEENS5_IJNSA_ILi64EEESF_SF_EEENS_6half_tENS5_IJlSB_lEEESH_SI_NS4_8TiledMMAINS4_8MMA_AtomIJNS4_4SM904GMMA25MMA_64x64x16_F32F16F16_SSILNSM_5MajorE0ELSO_0ELNSM_7ScaleInE1ELSP_1EEEEEENS4_6LayoutISC_NS5_IJNSA_ILi0EEEST_ST_EEEEENS5_IJNS4_10UnderscoreESW_SW_EEEEENS4_13SM90_TMA_LOADENS4_14ComposedLayoutINS4_7SwizzleILi3ELi4ELi3EEENS4_18smem_ptr_flag_bitsILi16EEENSS_INS5_IJNSA_ILi8EEESF_EEENS5_IJSF_SB_EEEEEEEvNS4_8identityESZ_S19_vS1A_EENS_8epilogue10collective6detail29Sm90TmaWarpSpecializedAdapterINS1D_15DefaultEpilogueISH_SI_SI_NS1C_6thread17LinearCombinationISH_Li1EffLNS1H_9ScaleType4KindE0ELNS_15FloatRoundStyleE2ESH_EENS1_15EpilogueDefaultEEEEEvvEEEEvNT_6ParamsE:
        .type           _ZN7cutlass13device_kernelINS_4gemm6kernel13GemmUniversalIN4cute5tupleIJiiiiEEENS1_10collective13CollectiveMmaINS1_34MainloopSm90TmaGmmaWarpSpecializedILi4ENS5_IJNS4_1CILi1EEESB_SB_EEENS1_32KernelTmaWarpSpecializedPingpongEEENS5_IJNSA_ILi64EEESF_SF_EEENS_6half_tENS5_IJlSB_lEEESH_SI_NS4_8TiledMMAINS4_8MMA_AtomIJNS4_4SM904GMMA25MMA_64x64x16_F32F16F16_SSILNSM_5MajorE0ELSO_0ELNSM_7ScaleInE1ELSP_1EEEEEENS4_6LayoutISC_NS5_IJNSA_ILi0EEEST_ST_EEEEENS5_IJNS4_10UnderscoreESW_SW_EEEEENS4_13SM90_TMA_LOADENS4_14ComposedLayoutINS4_7SwizzleILi3ELi4ELi3EEENS4_18smem_ptr_flag_bitsILi16EEENSS_INS5_IJNSA_ILi8EEESF_EEENS5_IJSF_SB_EEEEEEEvNS4_8identityESZ_S19_vS1A_EENS_8epilogue10collective6detail29Sm90TmaWarpSpecializedAdapterINS1D_15DefaultEpilogueISH_SI_SI_NS1C_6thread17LinearCombinationISH_Li1EffLNS1H_9ScaleType4KindE0ELNS_15FloatRoundStyleE2ESH_EENS1_15EpilogueDefaultEEEEEvvEEEEvNT_6ParamsE,@function
        .size           _ZN7cutlass13device_kernelINS_4gemm6kernel13GemmUniversalIN4cute5tupleIJiiiiEEENS1_10collective13CollectiveMmaINS1_34MainloopSm90TmaGmmaWarpSpecializedILi4ENS5_IJNS4_1CILi1EEESB_SB_EEENS1_32KernelTmaWarpSpecializedPingpongEEENS5_IJNSA_ILi64EEESF_SF_EEENS_6half_tENS5_IJlSB_lEEESH_SI_NS4_8TiledMMAINS4_8MMA_AtomIJNS4_4SM904GMMA25MMA_64x64x16_F32F16F16_SSILNSM_5MajorE0ELSO_0ELNSM_7ScaleInE1ELSP_1EEEEEENS4_6LayoutISC_NS5_IJNSA_ILi0EEEST_ST_EEEEENS5_IJNS4_10UnderscoreESW_SW_EEEEENS4_13SM90_TMA_LOADENS4_14ComposedLayoutINS4_7SwizzleILi3ELi4ELi3EEENS4_18smem_ptr_flag_bitsILi16EEENSS_INS5_IJNSA_ILi8EEESF_EEENS5_IJSF_SB_EEEEEEEvNS4_8identityESZ_S19_vS1A_EENS_8epilogue10collective6detail29Sm90TmaWarpSpecializedAdapterINS1D_15DefaultEpilogueISH_SI_SI_NS1C_6thread17LinearCombinationISH_Li1EffLNS1H_9ScaleType4KindE0ELNS_15FloatRoundStyleE2ESH_EENS1_15EpilogueDefaultEEEEEvvEEEEvNT_6ParamsE,(.L_x_132 - _ZN7cutlass13device_kernelINS_4gemm6kernel13GemmUniversalIN4cute5tupleIJiiiiEEENS1_10collective13CollectiveMmaINS1_34MainloopSm90TmaGmmaWarpSpecializedILi4ENS5_IJNS4_1CILi1EEESB_SB_EEENS1_32KernelTmaWarpSpecializedPingpongEEENS5_IJNSA_ILi64EEESF_SF_EEENS_6half_tENS5_IJlSB_lEEESH_SI_NS4_8TiledMMAINS4_8MMA_AtomIJNS4_4SM904GMMA25MMA_64x64x16_F32F16F16_SSILNSM_5MajorE0ELSO_0ELNSM_7ScaleInE1ELSP_1EEEEEENS4_6LayoutISC_NS5_IJNSA_ILi0EEEST_ST_EEEEENS5_IJNS4_10UnderscoreESW_SW_EEEEENS4_13SM90_TMA_LOADENS4_14ComposedLayoutINS4_7SwizzleILi3ELi4ELi3EEENS4_18smem_ptr_flag_bitsILi16EEENSS_INS5_IJNSA_ILi8EEESF_EEENS5_IJSF_SB_EEEEEEEvNS4_8identityESZ_S19_vS1A_EENS_8epilogue10collective6detail29Sm90TmaWarpSpecializedAdapterINS1D_15DefaultEpilogueISH_SI_SI_NS1C_6thread17LinearCombinationISH_Li1EffLNS1H_9ScaleType4KindE0ELNS_15FloatRoundStyleE2ESH_EENS1_15EpilogueDefaultEEEEEvvEEEEvNT_6ParamsE)
        .other          _ZN7cutlass13device_kernelINS_4gemm6kernel13GemmUniversalIN4cute5tupleIJiiiiEEENS1_10collective13CollectiveMmaINS1_34MainloopSm90TmaGmmaWarpSpecializedILi4ENS5_IJNS4_1CILi1EEESB_SB_EEENS1_32KernelTmaWarpSpecializedPingpongEEENS5_IJNSA_ILi64EEESF_SF_EEENS_6half_tENS5_IJlSB_lEEESH_SI_NS4_8TiledMMAINS4_8MMA_AtomIJNS4_4SM904GMMA25MMA_64x64x16_F32F16F16_SSILNSM_5MajorE0ELSO_0ELNSM_7ScaleInE1ELSP_1EEEEEENS4_6LayoutISC_NS5_IJNSA_ILi0EEEST_ST_EEEEENS5_IJNS4_10UnderscoreESW_SW_EEEEENS4_13SM90_TMA_LOADENS4_14ComposedLayoutINS4_7SwizzleILi3ELi4ELi3EEENS4_18smem_ptr_flag_bitsILi16EEENSS_INS5_IJNSA_ILi8EEESF_EEENS5_IJSF_SB_EEEEEEEvNS4_8identityESZ_S19_vS1A_EENS_8epilogue10collective6detail29Sm90TmaWarpSpecializedAdapterINS1D_15DefaultEpilogueISH_SI_SI_NS1C_6thread17LinearCombinationISH_Li1EffLNS1H_9ScaleType4KindE0ELNS_15FloatRoundStyleE2ESH_EENS1_15EpilogueDefaultEEEEEvvEEEEvNT_6ParamsE,@"STO_CUDA_ENTRY STV_DEFAULT"
_ZN7cutlass13device_kernelINS_4gemm6kernel13GemmUniversalIN4cute5tupleIJiiiiEEENS1_10collective13CollectiveMmaINS1_34MainloopSm90TmaGmmaWarpSpecializedILi4ENS5_IJNS4_1CILi1EEESB_SB_EEENS1_32KernelTmaWarpSpecializedPingpongEEENS5_IJNSA_ILi64EEESF_SF_EEENS_6half_tENS5_IJlSB_lEEESH_SI_NS4_8TiledMMAINS4_8MMA_AtomIJNS4_4SM904GMMA25MMA_64x64x16_F32F16F16_SSILNSM_5MajorE0ELSO_0ELNSM_7ScaleInE1ELSP_1EEEEEENS4_6LayoutISC_NS5_IJNSA_ILi0EEEST_ST_EEEEENS5_IJNS4_10UnderscoreESW_SW_EEEEENS4_13SM90_TMA_LOADENS4_14ComposedLayoutINS4_7SwizzleILi3ELi4ELi3EEENS4_18smem_ptr_flag_bitsILi16EEENSS_INS5_IJNSA_ILi8EEESF_EEENS5_IJSF_SB_EEEEEEEvNS4_8identityESZ_S19_vS1A_EENS_8epilogue10collective6detail29Sm90TmaWarpSpecializedAdapterINS1D_15DefaultEpilogueISH_SI_SI_NS1C_6thread17LinearCombinationISH_Li1EffLNS1H_9ScaleType4KindE0ELNS_15FloatRoundStyleE2ESH_EENS1_15EpilogueDefaultEEEEEvvEEEEvNT_6ParamsE:
[----:B------:R-:W0:Y:S01]  /*0000*/  LDC R1, c[0x0][0x28] ;  /* 0x00000a00ff017b82 */ /* 0x000e220000000800 */
[----:B------:R-:W1:Y:S01]  /*0010*/  S2R R4, SR_TID.X ;  /* 0x0000000000047919 */ /* 0x000e620000002100 */
[----:B------:R-:W-:Y:S01]  /*0020*/  ELECT P0, URZ, PT ;  /* 0x00000000003f782f */ /* 0x000fe20003800000 */
[----:B------:R-:W-:Y:S01]  /*0030*/  BSSY B0, `(.L_x_0) ;  /* 0x0000014000007945 */ /* 0x000fe20003800000 */
[----:B-1----:R-:W-:-:S05]  /*0040*/  SHF.R.U32.HI R0, RZ, 0x5, R4 ;  /* 0x00000005ff007819 */ /* 0x002fca0000011604 */
[----:B------:R-:W1:Y:S02]  /*0050*/  SHFL.IDX PT, R2, R0, RZ, 0x1f ;  /* 0x00001fff00027589 */ /* 0x000e6400000e0000 */
[----:B-1----:R-:W-:Y:S02]  /*0060*/  R2UR UR8, R2 ;  /* 0x00000000020872ca */ /* 0x002fe400000e0000 */
[----:B------:R-:W-:-:S05]  /*0070*/  SHF.R.U32.HI R2, RZ, 0x7, R4 ;  /* 0x00000007ff027819 */ /* 0x000fca0000011604 */
[----:B------:R1:W2:Y:S06]  /*0080*/  SHFL.IDX PT, R3, R2, RZ, 0x1f ;  /* 0x00001fff02037589 */ /* 0x0002ac00000e0000 */
[----:B------:R-:W-:Y:S02]  /*0090*/  USHF.R.S32.HI UR4, URZ, 0x1f, UR8 ;  /* 0x0000001f3f047899 */ /* 0x000fe40008011408 */
[----:B------:R-:W-:Y:S02]  /*00a0*/  ISETP.NE.OR P0, PT, RZ, UR8, !P0 ;  /* 0x00000008ff007c0c */ /* 0x000fe4000c705670 */
[----:B------:R-:W-:-:S04]  /*00b0*/  ULEA.HI UR4, UR4, UR8, URZ, 0x2 ;  /* 0x0000000804047291 */ /* 0x000fc8000f8f103f */
[----:B------:R-:W-:-:S04]  /*00c0*/  ULOP3.LUT UR4, UR4, 0xfffffffc, URZ, 0xc0, !UPT ;  /* 0xfffffffc04047892 */ /* 0x000fc8000f8ec03f */
[----:B------:R-:W-:-:S03]  /*00d0*/  UIADD3 UR8, UR8, -UR4, URZ ;  /* 0x8000000408087290 */ /* 0x000fc6000fffe03f */
[----:B01----:R-:W-:Y:S09]  /*00e0*/  @P0 BRA `(.L_x_1) ;  /* 0x0000000000200947 */ /* 0x003ff20003800000 */
[----:B------:R-:W-:Y:S02]  /*00f0*/  ULDC.64 UR4, c[0x0][0x198] ;  /* 0x0000660000047ab9 */ /* 0x000fe40000000a00 */
[----:B------:R-:W-:Y:S02]  /*0100*/  UIADD3 UR6, UP0, UR4, 0xf0, URZ ;  /* 0x000000f004067890 */ /* 0x000fe4000ff1e03f */
[----:B------:R-:W-:Y:S02]  /*0110*/  UIADD3 UR4, UP1, UR4, 0x1f0, URZ ;  /* 0x000001f004047890 */ /* 0x000fe4000ff3e03f */
[----:B------:R-:W-:Y:S02]  /*0120*/  UIADD3.X UR7, URZ, UR5, URZ, UP0, !UPT ;  /* 0x000000053f077290 */ /* 0x000fe400087fe43f */
[----:B------:R-:W-:-:S07]  /*0130*/  UIADD3.X UR5, URZ, UR5, URZ, UP1, !UPT ;  /* 0x000000053f057290 */ /* 0x000fce0008ffe43f */
[----:B------:R0:W-:Y:S02]  /*0140*/  UTMACCTL.PF [UR6] ;  /* 0x00000000060079b9 */ /* 0x0001e40008040000 */
[----:B------:R0:W-:Y:S02]  /*0150*/  UTMACCTL.PF [UR4] ;  /* 0x00000000040079b9 */ /* 0x0001e40008040000 */
[----:B0-----:R-:W-:Y:S01]  /*0160*/  NOP ;  /* 0x0000000000007918 */ /* 0x001fe20000000000 */
.L_x_1:
[----:B------:R-:W-:Y:S05]  /*0170*/  BSYNC B0 ;  /* 0x0000000000007941 */ /* 0x000fea0003800000 */
.L_x_0:
[----:B------:R-:W0:Y:S01]  /*0180*/  SHFL.IDX PT, R5, R0, RZ, 0x1f ;  /* 0x00001fff00057589 */ /* 0x000e2200000e0000 */
[----:B--2---:R-:W-:Y:S01]  /*0190*/  R2UR UR15, R3 ;  /* 0x00000000030f72ca */ /* 0x004fe200000e0000 */
[----:B------:R-:W-:-:S04]  /*01a0*/  UISETP.NE.AND UP0, UPT, UR8, 0x3, UPT ;  /* 0x000000030800788c */ /* 0x000fc8000bf05270 */
[----:B------:R-:W-:-:S08]  /*01b0*/  UISETP.EQ.OR UP0, UPT, UR8, URZ, !UP0 ;  /* 0x0000003f0800728c */ /* 0x000fd0000c702670 */
[----:B------:R-:W-:Y:S02]  /*01c0*/  UIADD3 UR18, UR15, -0x1, URZ ;  /* 0xffffffff0f127890 */ /* 0x000fe4000fffe03f */
[----:B------:R-:W-:Y:S02]  /*01d0*/  UISETP.EQ.AND UP0, UPT, UR15, URZ, UP0 ;  /* 0x0000003f0f00728c */ /* 0x000fe40008702270 */
[----:B------:R-:W-:Y:S02]  /*01e0*/  UISETP.GE.U32.AND UP1, UPT, UR18, 0x2, UPT ;  /* 0x000000021200788c */ /* 0x000fe4000bf26070 */
[----:B------:R-:W-:Y:S01]  /*01f0*/  USEL UR36, URZ, 0x1, !UP0 ;  /* 0x000000013f247887 */ /* 0x000fe2000c000000 */
[----:B0-----:R-:W-:-:S03]  /*0200*/  ISETP.NE.AND P0, PT, R5, RZ, PT ;  /* 0x000000ff0500720c */ /* 0x001fc60003f05270 */
[----:B------:R-:W-:-:S10]  /*0210*/  USEL UR36, UR36, 0x2, UP1 ;  /* 0x0000000224247887 */ /* 0x000fd40008800000 */
[----:B------:R-:W-:Y:S05]  /*0220*/  @P0 BRA `(.L_x_2) ;  /* 0x0000000000580947 */ /* 0x000fea0003800000 */
[----:B------:R-:W0:Y:S01]  /*0230*/  S2UR UR9, SR_CgaCtaId ;  /* 0x00000000000979c3 */ /* 0x000e220000008800 */
[----:B------:R-:W-:Y:S01]  /*0240*/  UMOV UR4, 0x400 ;  /* 0x0000040000047882 */ /* 0x000fe20000000000 */
[----:B------:R-:W-:Y:S01]  /*0250*/  UMOV UR5, 0x1 ;  /* 0x0000000100057882 */ /* 0x000fe20000000000 */
[----:B------:R-:W-:Y:S01]  /*0260*/  UMOV UR6, 0x80 ;  /* 0x0000008000067882 */ /* 0x000fe20000000000 */
[----:B------:R-:W-:Y:S01]  /*0270*/  ELECT P0, URZ, PT ;  /* 0x00000000003f782f */ /* 0x000fe20003800000 */
[----:B------:R-:W-:-:S04]  /*0280*/  UIADD3 UR6, -UR6, 0x100000, URZ ;  /* 0x0010000006067890 */ /* 0x000fc8000fffe13f */
[----:B------:R-:W-:Y:S02]  /*0290*/  USHF.L.U32 UR7, UR6, 0xb, URZ ;  /* 0x0000000b06077899 */ /* 0x000fe4000800063f */
[----:B------:R-:W-:Y:S02]  /*02a0*/  USHF.L.U32 UR6, UR6, 0x1, URZ ;  /* 0x0000000106067899 */ /* 0x000fe4000800063f */
[----:B0-----:R-:W-:Y:S02]  /*02b0*/  ULEA UR9, UR9, UR4, 0x18 ;  /* 0x0000000409097291 */ /* 0x001fe4000f8ec03f */
[----:B------:R-:W-:-:S04]  /*02c0*/  UIADD3 UR4, -UR5, 0x100000, URZ ;  /* 0x0010000005047890 */ /* 0x000fc8000fffe13f */
[----:B------:R-:W-:Y:S02]  /*02d0*/  USHF.L.U32 UR5, UR4, 0xb, URZ ;  /* 0x0000000b04057899 */ /* 0x000fe4000800063f */
[----:B------:R-:W-:Y:S01]  /*02e0*/  USHF.L.U32 UR4, UR4, 0x1, URZ ;  /* 0x0000000104047899 */ /* 0x000fe2000800063f */
[----:B------:R-:W0:Y:S11]  /*02f0*/  FENCE.VIEW.ASYNC.S ;  /* 0x00000000000073c6 */ /* 0x000e360000000000 */
[----:B0-----:R0:W1:Y:S01]  /*0300*/  SYNCS.EXCH.64 URZ, [UR9], UR4 ;  /* 0x00000004093f75b2 */ /* 0x0010620008000100 */
[----:B------:R0:W2:Y:S01]  /*0310*/  SYNCS.EXCH.64 URZ, [UR9+0x20], UR6 ;  /* 0x00002006093f75b2 */ /* 0x0000a20008000100 */
[----:B------:R0:W3:Y:S01]  /*0320*/  SYNCS.EXCH.64 URZ, [UR9+0x8], UR4 ;  /* 0x00000804093f75b2 */ /* 0x0000e20008000100 */
[----:B------:R0:W4:Y:S01]  /*0330*/  SYNCS.EXCH.64 URZ, [UR9+0x28], UR6 ;  /* 0x00002806093f75b2 */ /* 0x0001220008000100 */
[----:B------:R0:W0:Y:S01]  /*0340*/  SYNCS.EXCH.64 URZ, [UR9+0x10], UR4 ;  /* 0x00001004093f75b2 */ /* 0x0000220008000100 */
[----:B------:R0:W0:Y:S01]  /*0350*/  SYNCS.EXCH.64 URZ, [UR9+0x30], UR6 ;  /* 0x00003006093f75b2 */ /* 0x0000220008000100 */
[----:B------:R0:W0:Y:S01]  /*0360*/  SYNCS.EXCH.64 URZ, [UR9+0x18], UR4 ;  /* 0x00001804093f75b2 */ /* 0x0000220008000100 */
[----:B------:R0:W0:Y:S01]  /*0370*/  SYNCS.EXCH.64 URZ, [UR9+0x38], UR6 ;  /* 0x00003806093f75b2 */ /* 0x0000220008000100 */
[----:B------:R-:W-:Y:S01]  /*0380*/  NOP ;  /* 0x0000000000007918 */ /* 0x000fe20000000000 */
.L_x_2:
[----:B------:R-:W5:Y:S01]  /*0390*/  SHFL.IDX PT, R5, R0, RZ, 0x1f ;  /* 0x00001fff00057589 */ /* 0x000f6200000e0000 */
[----:B------:R-:W-:Y:S01]  /*03a0*/  ELECT P0, URZ, PT ;  /* 0x00000000003f782f */ /* 0x000fe20003800000 */
[----:B------:R-:W-:Y:S01]  /*03b0*/  NOP ;  /* 0x0000000000007918 */ /* 0x000fe20000000000 */
[----:B------:R-:W-:Y:S01]  /*03c0*/  ELECT P1, URZ, PT ;  /* 0x00000000003f782f */ /* 0x000fe20003820000 */
[----:B------:R-:W1:Y:S01]  /*03d0*/  SHFL.IDX PT, R3, R0, RZ, 0x1f ;  /* 0x00001fff00037589 */ /* 0x000e6200000e0000 */
[----:B0-----:R-:W-:Y:S01]  /*03e0*/  UMOV UR4, 0x20 ;  /* 0x0000002000047882 */ /* 0x001fe20000000000 */
[----:B------:R-:W-:Y:S01]  /*03f0*/  UMOV UR12, 0x80 ;  /* 0x00000080000c7882 */ /* 0x000fe20000000000 */
[----:B------:R-:W-:Y:S01]  /*0400*/  NOP ;  /* 0x0000000000007918 */ /* 0x000fe20000000000 */
[----:B------:R0:W0:Y:S01]  /*0410*/  SHFL.IDX PT, R0, R2, RZ, 0x1f ;  /* 0x00001fff02007589 */ /* 0x00002200000e0000 */
[----:B------:R-:W-:Y:S01]  /*0420*/  ULDC.64 UR52, c[0x0][0x208] ;  /* 0x0000820000347ab9 */ /* 0x000fe20000000a00 */
[----:B-----5:R-:W-:-:S02]  /*0430*/  ISETP.NE.OR P0, PT, R5, RZ, !P0 ;  /* 0x000000ff0500720c */ /* 0x020fc40004705670 */
[----:B-1----:R-:W-:Y:S02]  /*0440*/  ISETP.NE.OR P1, PT, R3, RZ, !P1 ;  /* 0x000000ff0300720c */ /* 0x002fe40004f25670 */
[----:B------:R-:W-:-:S04]  /*0450*/  SHF.R.S32.HI R3, RZ, 0x1f, R4 ;  /* 0x0000001fff037819 */ /* 0x000fc80000011404 */
[----:B------:R-:W-:-:S05]  /*0460*/  LEA.HI R3, R3, R4, RZ, 0x7 ;  /* 0x0000000403037211 */ /* 0x000fca00078f38ff */
[----:B------:R-:W-:Y:S01]  /*0470*/  VOTEU.ALL UP0, P0 ;  /* 0x00000000003f7886 */ /* 0x000fe20000000000 */
[----:B------:R-:W-:Y:S01]  /*0480*/  LOP3.LUT R3, R3, 0xffffff80, RZ, 0xc0, !PT ;  /* 0xffffff8003037812 */ /* 0x000fe200078ec0ff */
[----:B------:R-:W-:-:S03]  /*0490*/  VOTEU.ALL UP1, P1 ;  /* 0x00000000003f7886 */ /* 0x000fc60000820000 */
[----:B------:R-:W1:Y:S01]  /*04a0*/  @!UP0 S2UR UR7, SR_CgaCtaId ;  /* 0x00000000000789c3 */ /* 0x000e620000008800 */
[----:B------:R-:W-:Y:S01]  /*04b0*/  @!UP0 UMOV UR6, 0x400 ;  /* 0x0000040000068882 */ /* 0x000fe20000000000 */
[----:B------:R-:W-:-:S04]  /*04c0*/  @!UP0 UIADD3 UR4, -UR4, 0x100000, URZ ;  /* 0x0010000004048890 */ /* 0x000fc8000fffe13f */
[----:B------:R-:W-:Y:S02]  /*04d0*/  @!UP0 USHF.L.U32 UR5, UR4, 0xb, URZ ;  /* 0x0000000b04058899 */ /* 0x000fe4000800063f */
[----:B------:R-:W-:Y:S01]  /*04e0*/  @!UP0 USHF.L.U32 UR4, UR4, 0x1, URZ ;  /* 0x0000000104048899 */ /* 0x000fe2000800063f */
[----:B------:R-:W-:Y:S01]  /*04f0*/  IMAD.IADD R3, R4, 0x1, -R3 ;  /* 0x0000000104037824 */ /* 0x000fe200078e0a03 */
[----:B------:R-:W-:Y:S01]  /*0500*/  @!UP1 UMOV UR10, 0x400 ;  /* 0x00000400000a9882 */ /* 0x000fe20000000000 */
[----:B------:R-:W-:Y:S01]  /*0510*/  VOTEU.ALL UP2, P1 ;  /* 0x00000000003f7886 */ /* 0x000fe20000840000 */
[----:B------:R-:W-:Y:S01]  /*0520*/  VOTEU.ALL UP3, P1 ;  /* 0x00000000003f7886 */ /* 0x000fe20000860000 */
[----:B------:R-:W-:Y:S01]  /*0530*/  VOTEU.ALL UP4, P1 ;  /* 0x00000000003f7886 */ /* 0x000fe20000880000 */
[----:B------:R-:W5:Y:S01]  /*0540*/  @!UP1 S2UR UR11, SR_CgaCtaId ;  /* 0x00000000000b99c3 */ /* 0x000f620000008800 */
[----:B------:R-:W-:Y:S01]  /*0550*/  VOTEU.ALL UP5, P1 ;  /* 0x00000000003f7886 */ /* 0x000fe200008a0000 */
[----:B------:R-:W-:Y:S01]  /*0560*/  ISETP.NE.AND P1, PT, RZ, UR15, PT ;  /* 0x0000000fff007c0c */ /* 0x000fe2000bf25270 */
[----:B-1----:R-:W-:-:S02]  /*0570*/  @!UP0 ULEA UR9, UR7, UR6, 0x18 ;  /* 0x0000000607098291 */ /* 0x002fc4000f8ec03f */
[----:B------:R-:W-:-:S04]  /*0580*/  @!UP1 UIADD3 UR6, -UR12, 0x100000, URZ ;  /* 0x001000000c069890 */ /* 0x000fc8000fffe13f */
[----:B------:R-:W-:Y:S02]  /*0590*/  @!UP1 USHF.L.U32 UR7, UR6, 0xb, URZ ;  /* 0x0000000b06079899 */ /* 0x000fe4000800063f */
[----:B------:R-:W-:Y:S01]  /*05a0*/  @!UP1 USHF.L.U32 UR6, UR6, 0x1, URZ ;  /* 0x0000000106069899 */ /* 0x000fe2000800063f */
[----:B------:R-:W-:Y:S01]  /*05b0*/  VOTEU.ALL UP0, P0 ;  /* 0x00000000003f7886 */ /* 0x000fe20000000000 */
[----:B-----5:R-:W-:Y:S01]  /*05c0*/  @!UP1 ULEA UR10, UR11, UR10, 0x18 ;  /* 0x0000000a0b0a9291 */ /* 0x020fe2000f8ec03f */
[----:B------:R-:W-:Y:S01]  /*05d0*/  VOTEU.ALL UP1, P0 ;  /* 0x00000000003f7886 */ /* 0x000fe20000020000 */
[----:B------:R-:W1:Y:S02]  /*05e0*/  FENCE.VIEW.ASYNC.S ;  /* 0x00000000000073c6 */ /* 0x000e640000000000 */
[----:B-1----:R-:W2:Y:S02]  /*05f0*/  @!UP0 SYNCS.EXCH.64 URZ, [UR9+0x70], UR4 ;  /* 0x00007004093f85b2 */ /* 0x002ea40008000100 */
[----:B------:R1:W2:Y:S01]  /*0600*/  @!UP1 SYNCS.EXCH.64 URZ, [UR9+0x78], UR4 ;  /* 0x00007804093f95b2 */ /* 0x0002a20008000100 */
[----:B------:R-:W-:Y:S01]  /*0610*/  NOP ;  /* 0x0000000000007918 */ /* 0x000fe20000000000 */
[----:B-1----:R-:W-:-:S02]  /*0620*/  ULDC.64 UR4, c[0x0][0x598] ;  /* 0x0001660000047ab9 */ /* 0x002fc40000000a00 */
[----:B------:R-:W-:Y:S02]  /*0630*/  ISETP.NE.U32.AND P0, PT, RZ, UR4, PT ;  /* 0x00000004ff007c0c */ /* 0x000fe4000bf05070 */
[----:B------:R1:W2:Y:S02]  /*0640*/  @!UP2 SYNCS.EXCH.64 URZ, [UR10+0x50], UR6 ;  /* 0x000050060a3fa5b2 */ /* 0x0002a40008000100 */
[----:B------:R-:W-:Y:S01]  /*0650*/  ISETP.NE.AND.EX P0, PT, RZ, UR5, PT, P0 ;  /* 0x00000005ff007c0c */ /* 0x000fe2000bf05300 */
[----:B------:R1:W2:Y:S01]  /*0660*/  @!UP3 SYNCS.EXCH.64 URZ, [UR10+0x58], UR6 ;  /* 0x000058060a3fb5b2 */ /* 0x0002a20008000100 */
[----:B------:R1:W2:Y:S01]  /*0670*/  @!UP4 SYNCS.EXCH.64 URZ, [UR10+0x60], UR6 ;  /* 0x000060060a3fc5b2 */ /* 0x0002a20008000100 */
[----:B------:R1:W2:Y:S01]  /*0680*/  @!UP5 SYNCS.EXCH.64 URZ, [UR10+0x68], UR6 ;  /* 0x000068060a3fd5b2 */ /* 0x0002a20008000100 */
[----:B------:R-:W-:Y:S01]  /*0690*/  NOP ;  /* 0x0000000000007918 */ /* 0x000fe20000000000 */
[----:B--234-:R-:W-:Y:S08]  /*06a0*/  BAR.SYNC.DEFER_BLOCKING 0x0 ;  /* 0x0000000000007b1d */ /* 0x01cff00000010000 */
[----:B01----:R-:W-:Y:S05]  /*06b0*/  @!P0 BRA `(.L_x_3) ;  /* 0x00000000001c8947 */ /* 0x003fea0003800000 */
[----:B------:R-:W0:Y:S02]  /*06c0*/  LDC.64 R6, c[0x0][0x598] ;  /* 0x00016600ff067b82 */ /* 0x000e240000000a00 */
[----:B0-----:R-:W2:Y:S02]  /*06d0*/  LDG.E.64 R6, desc[UR52][R6.64] ;  /* 0x0000003406067981 */ /* 0x001ea4000c1e1b00 */
[----:B--2---:R-:W-:-:S04]  /*06e0*/  ISETP.NE.U32.AND P0, PT, R6, RZ, PT ;  /* 0x000000ff0600720c */ /* 0x004fc80003f05070 */
[----:B------:R-:W-:-:S13]  /*06f0*/  ISETP.NE.AND.EX P0, PT, R7, RZ, PT, P0 ;  /* 0x000000ff0700720c */ /* 0x000fda0003f05300 */
[----:B------:R-:W-:Y:S05]  /*0700*/  @!P0 BRA `(.L_x_3) ;  /* 0x0000000000088947 */ /* 0x000fea0003800000 */
[----:B------:R1:W5:Y:S01]  /*0710*/  LD.E R22, desc[UR52][R6.64] ;  /* 0x0000003406167980 */ /* 0x000362000c101900 */
[----:B------:R-:W-:Y:S05]  /*0720*/  BRA `(.L_x_4) ;  /* 0x0000000000247947 */ /* 0x000fea0003800000 */
.L_x_3:
[----:B------:R-:W-:Y:S02]  /*0730*/  ULDC.64 UR4, c[0x0][0x588] ;  /* 0x0001620000047ab9 */ /* 0x000fe40000000a00 */
[----:B------:R-:W-:-:S04]  /*0740*/  ISETP.NE.U32.AND P0, PT, RZ, UR4, PT ;  /* 0x00000004ff007c0c */ /* 0x000fc8000bf05070 */
[----:B------:R-:W-:-:S13]  /*0750*/  ISETP.NE.AND.EX P0, PT, RZ, UR5, PT, P0 ;  /* 0x00000005ff007c0c */ /* 0x000fda000bf05300 */
[----:B------:R-:W-:Y:S05]  /*0760*/  @!P0 BRA `(.L_x_5) ;  /* 0x00000000000c8947 */ /* 0x000fea0003800000 */
[----:B------:R-:W0:Y:S02]  /*0770*/  LDC.64 R22, c[0x0][0x588] ;  /* 0x00016200ff167b82 */ /* 0x000e240000000a00 */
[----:B0-----:R0:W5:Y:S01]  /*0780*/  LDG.E R22, desc[UR52][R22.64] ;  /* 0x0000003416167981 */ /* 0x001162000c1e1900 */
[----:B------:R-:W-:Y:S05]  /*0790*/  BRA `(.L_x_4) ;  /* 0x0000000000087947 */ /* 0x000fea0003800000 */
.L_x_5:
[----:B------:R-:W-:Y:S02]  /*07a0*/  ULDC UR4, c[0x0][0x580] ;  /* 0x0001600000047ab9 */ /* 0x000fe40000000800 */
[----:B------:R-:W-:-:S07]  /*07b0*/  IMAD.U32 R22, RZ, RZ, UR4 ;  /* 0x00000004ff167e24 */ /* 0x000fce000f8e00ff */
.L_x_4:
[----:B------:R-:W-:Y:S02]  /*07c0*/  ULDC.64 UR4, c[0x0][0x5a0] ;  /* 0x0001680000047ab9 */ /* 0x000fe40000000a00 */
[----:B------:R-:W-:-:S04]  /*07d0*/  ISETP.NE.U32.AND P0, PT, RZ, UR4, PT ;  /* 0x00000004ff007c0c */ /* 0x000fc8000bf05070 */
[----:B------:R-:W-:-:S13]  /*07e0*/  ISETP.NE.AND.EX P0, PT, RZ, UR5, PT, P0 ;  /* 0x00000005ff007c0c */ /* 0x000fda000bf05300 */
[----:B------:R-:W-:Y:S05]  /*07f0*/  @!P0 BRA `(.L_x_6) ;  /* 0x00000000001c8947 */ /* 0x000fea0003800000 */
[----:B-1----:R-:W1:Y:S02]  /*0800*/  LDC.64 R6, c[0x0][0x5a0] ;  /* 0x00016800ff067b82 */ /* 0x002e640000000a00 */
[----:B-1----:R-:W2:Y:S02]  /*0810*/  LDG.E.64 R6, desc[UR52][R6.64] ;  /* 0x0000003406067981 */ /* 0x002ea4000c1e1b00 */
[----:B--2---:R-:W-:-:S04]  /*0820*/  ISETP.NE.U32.AND P0, PT, R6, RZ, PT ;  /* 0x000000ff0600720c */ /* 0x004fc80003f05070 */
[----:B------:R-:W-:-:S13]  /*0830*/  ISETP.NE.AND.EX P0, PT, R7, RZ, PT, P0 ;  /* 0x000000ff0700720c */ /* 0x000fda0003f05300 */
[----:B------:R-:W-:Y:S05]  /*0840*/  @!P0 BRA `(.L_x_6) ;  /* 0x0000000000088947 */ /* 0x000fea0003800000 */
[----:B0-----:R2:W5:Y:S01]  /*0850*/  LD.E R23, desc[UR52][R6.64] ;  /* 0x0000003406177980 */ /* 0x001562000c101900 */
[----:B------:R-:W-:Y:S05]  /*0860*/  BRA `(.L_x_7) ;  /* 0x0000000000247947 */ /* 0x000fea0003800000 */
.L_x_6:
[----:B------:R-:W-:Y:S02]  /*0870*/  ULDC.64 UR4, c[0x0][0x590] ;  /* 0x0001640000047ab9 */ /* 0x000fe40000000a00 */
[----:B------:R-:W-:-:S04]  /*0880*/  ISETP.NE.U32.AND P0, PT, RZ, UR4, PT ;  /* 0x00000004ff007c0c */ /* 0x000fc8000bf05070 */
[----:B------:R-:W-:-:S13]  /*0890*/  ISETP.NE.AND.EX P0, PT, RZ, UR5, PT, P0 ;  /* 0x00000005ff007c0c */ /* 0x000fda000bf05300 */
[----:B------:R-:W-:Y:S05]  /*08a0*/  @!P0 BRA `(.L_x_8) ;  /* 0x00000000000c8947 */ /* 0x000fea0003800000 */
[----:B-1----:R-:W0:Y:S02]  /*08b0*/  LDC.64 R6, c[0x0][0x590] ;  /* 0x00016400ff067b82 */ /* 0x002e240000000a00 */
[----:B0-----:R0:W5:Y:S01]  /*08c0*/  LDG.E R23, desc[UR52][R6.64] ;  /* 0x0000003406177981 */ /* 0x001162000c1e1900 */
[----:B------:R-:W-:Y:S05]  /*08d0*/  BRA `(.L_x_7) ;  /* 0x0000000000087947 */ /* 0x000fea0003800000 */
.L_x_8:
[----:B------:R-:W-:Y:S02]  /*08e0*/  ULDC UR4, c[0x0][0x584] ;  /* 0x0001610000047ab9 */ /* 0x000fe40000000800 */
[----:B0-----:R-:W-:-:S07]  /*08f0*/  IMAD.U32 R23, RZ, RZ, UR4 ;  /* 0x00000004ff177e24 */ /* 0x001fce000f8e00ff */
.L_x_7:
[----:B------:R-:W3:Y:S01]  /*0900*/  S2UR UR10, SR_CTAID.Y ;  /* 0x00000000000a79c3 */ /* 0x000ee20000002600 */
[----:B------:R-:W-:Y:S01]  /*0910*/  ULDC UR5, c[0x0][0x65c] ;  /* 0x0001970000057ab9 */ /* 0x000fe20000000800 */
[----:B------:R-:W-:Y:S01]  /*0920*/  UISETP.NE.AND UP0, UPT, UR15, 0x2, UPT ;  /* 0x000000020f00788c */ /* 0x000fe2000bf05270 */
[----:B------:R-:W-:Y:S01]  /*0930*/  PRMT R5, RZ, 0x7610, R5 ;  /* 0x00007610ff057816 */ /* 0x000fe20000000005 */
[----:B------:R-:W-:Y:S01]  /*0940*/  UISETP.NE.AND UP2, UPT, UR5, 0x1, UPT ;  /* 0x000000010500788c */ /* 0x000fe2000bf45270 */
[----:B------:R-:W-:Y:S02]  /*0950*/  IMAD.MOV.U32 R18, RZ, RZ, -0x1 ;  /* 0xffffffffff127424 */ /* 0x000fe400078e00ff */
[----:B------:R-:W-:Y:S01]  /*0960*/  IMAD.MOV.U32 R19, RZ, RZ, -0x1 ;  /* 0xffffffffff137424 */ /* 0x000fe200078e00ff */
[----:B------:R-:W4:Y:S01]  /*0970*/  S2UR UR4, SR_CTAID.X ;  /* 0x00000000000479c3 */ /* 0x000f220000002500 */
[----:B------:R-:W-:-:S06]  /*0980*/  UP2UR UR38, UPR, URZ, 0x4 ;  /* 0x000000043f267883 */ /* 0x000fcc0008000000 */
[----:B------:R-:W-:Y:S01]  /*0990*/  @UP2 ULDC UR12, c[0x0][0x10] ;  /* 0x00000400000c2ab9 */ /* 0x000fe20000000800 */
[----:B------:R-:W-:Y:S01]  /*09a0*/  @UP2 UMOV UR7, URZ ;  /* 0x0000003f00072c82 */ /* 0x000fe20008000000 */
[----:B------:R-:W-:Y:S01]  /*09b0*/  @UP2 UMOV UR5, URZ ;  /* 0x0000003f00052c82 */ /* 0x000fe20008000000 */
[----:B012---:R-:W0:Y:S01]  /*09c0*/  LDC.64 R6, c[0x0][0x650] ;  /* 0x00019400ff067b82 */ /* 0x007e220000000a00 */
[----:B---3--:R-:W-:Y:S02]  /*09d0*/  @UP2 UMOV UR9, UR10 ;  /* 0x0000000a00092c82 */ /* 0x008fe40008000000 */
[----:B------:R-:W-:Y:S01]  /*09e0*/  @UP2 UMOV UR6, UR9 ;  /* 0x0000000900062c82 */ /* 0x000fe20008000000 */
[----:B------:R-:W-:Y:S01]  /*09f0*/  @!UP2 UMOV UR9, UR10 ;  /* 0x0000000a0009ac82 */ /* 0x000fe20008000000 */
[----:B----4-:R-:W-:-:S03]  /*0a00*/  @UP2 UIMAD.WIDE.U32 UR12, UR4, UR12, UR6 ;  /* 0x0000000c040c22a5 */ /* 0x010fc6000f8e0006 */
[----:B------:R-:W-:Y:S01]  /*0a10*/  @!UP2 ULDC UR6, c[0x0][0xc] ;  /* 0x000003000006aab9 */ /* 0x000fe20000000800 */
[----:B------:R-:W-:Y:S01]  /*0a20*/  @UP2 UIADD3 UR14, UR13, UR5, URZ ;  /* 0x000000050d0e2290 */ /* 0x000fe2000fffe03f */
[----:B------:R-:W-:Y:S02]  /*0a30*/  ULDC UR10, c[0x0][0xc] ;  /* 0x00000300000a7ab9 */ /* 0x000fe40000000800 */
[----:B------:R-:W-:Y:S01]  /*0a40*/  UMOV UR5, URZ ;  /* 0x0000003f00057c82 */ /* 0x000fe20008000000 */
[----:B------:R-:W-:Y:S01]  /*0a50*/  ULDC UR11, c[0x0][0x10] ;  /* 0x00000400000b7ab9 */ /* 0x000fe20000000800 */
[----:B------:R-:W-:Y:S02]  /*0a60*/  @!UP2 UIMAD.WIDE.U32 UR6, UR6, UR9, UR4 ;  /* 0x000000090606a2a5 */ /* 0x000fe4000f8e0004 */
[----:B------:R-:W-:Y:S01]  /*0a70*/  UIMAD.WIDE.U32 UR10, UR10, UR11, URZ ;  /* 0x0000000b0a0a72a5 */ /* 0x000fe2000f8e003f */
[----:B------:R-:W-:-:S03]  /*0a80*/  ULDC UR13, c[0x0][0x14] ;  /* 0x00000500000d7ab9 */ /* 0x000fc60000000800 */
[----:B------:R-:W-:Y:S02]  /*0a90*/  UIMAD.WIDE.U32 UR50, UR10, UR13, URZ ;  /* 0x0000000d0a3272a5 */ /* 0x000fe4000f8e003f */
[----:B------:R-:W-:Y:S01]  /*0aa0*/  UIMAD UR37, UR11, UR13, URZ ;  /* 0x0000000d0b2572a4 */ /* 0x000fe2000f8e023f */
[----:B------:R-:W-:Y:S01]  /*0ab0*/  @!UP2 UMOV UR12, UR6 ;  /* 0x00000006000cac82 */ /* 0x000fe20008000000 */
[----:B------:R-:W-:Y:S02]  /*0ac0*/  @!UP2 UMOV UR14, UR7 ;  /* 0x00000007000eac82 */ /* 0x000fe40008000000 */
[----:B------:R-:W-:Y:S02]  /*0ad0*/  UIADD3 UR37, UR51, UR37, URZ ;  /* 0x0000002533257290 */ /* 0x000fe4000fffe03f */
[----:B------:R-:W-:-:S04]  /*0ae0*/  UIADD3 UR6, UP1, UR12, UR50, URZ ;  /* 0x000000320c067290 */ /* 0x000fc8000ff3e03f */
[----:B------:R-:W-:Y:S02]  /*0af0*/  UIADD3.X UR7, UR14, UR37, URZ, UP1, !UPT ;  /* 0x000000250e077290 */ /* 0x000fe40008ffe43f */
[----:B------:R-:W-:Y:S02]  /*0b00*/  USEL UR6, UR6, UR12, !UP0 ;  /* 0x0000000c06067287 */ /* 0x000fe4000c000000 */
[----:B------:R-:W-:-:S04]  /*0b10*/  USEL UR7, UR7, UR14, !UP0 ;  /* 0x0000000e07077287 */ /* 0x000fc8000c000000 */
[----:B0-----:R-:W-:Y:S01]  /*0b20*/  ISETP.LE.U32.AND P0, PT, R6, UR6, PT ;  /* 0x0000000606007c0c */ /* 0x001fe2000bf03070 */
[----:B------:R-:W-:Y:S02]  /*0b30*/  IMAD.U32 R16, RZ, RZ, UR6 ;  /* 0x00000006ff107e24 */ /* 0x000fe4000f8e00ff */
[----:B------:R-:W-:Y:S02]  /*0b40*/  IMAD.U32 R2, RZ, RZ, UR7 ;  /* 0x00000007ff027e24 */ /* 0x000fe4000f8e00ff */
[----:B------:R-:W-:-:S03]  /*0b50*/  IMAD.U32 R17, RZ, RZ, UR7 ;  /* 0x00000007ff117e24 */ /* 0x000fc6000f8e00ff */
[----:B------:R-:W-:Y:S01]  /*0b60*/  ISETP.GE.U32.AND.EX P0, PT, R2, R7, PT, P0 ;  /* 0x000000070200720c */ /* 0x000fe20003f06100 */
[----:B------:R-:W-:-:S12]  /*0b70*/  IMAD.MOV.U32 R2, RZ, RZ, -0x1 ;  /* 0xffffffffff027424 */ /* 0x000fd800078e00ff */
[----:B------:R-:W-:Y:S05]  /*0b80*/  @P0 BRA `(.L_x_9) ;  /* 0x00000004008c0947 */ /* 0x000fea0003800000 */
[----:B------:R-:W-:Y:S01]  /*0b90*/  I2FP.F32.U32 R2, UR4 ;  /* 0x0000000400027c45 */ /* 0x000fe20008201000 */
[----:B------:R-:W-:Y:S01]  /*0ba0*/  ULDC.64 UR16, c[0x0][0x628] ;  /* 0x00018a0000107ab9 */ /* 0x000fe20000000a00 */
[----:B------:R-:W-:Y:S01]  /*0bb0*/  ULDC UR6, c[0x0][0x150] ;  /* 0x0000540000067ab9 */ /* 0x000fe20000000800 */
[----:B------:R-:W-:Y:S01]  /*0bc0*/  ISETP.NE.U32.AND P0, PT, RZ, UR16, PT ;  /* 0x00000010ff007c0c */ /* 0x000fe2000bf05070 */
[----:B------:R-:W-:Y:S01]  /*0bd0*/  ULDC UR15, c[0x0][0x630] ;  /* 0x00018c00000f7ab9 */ /* 0x000fe20000000800 */
[----:B------:R-:W-:Y:S01]  /*0be0*/  FMUL R2, R2, UR6 ;  /* 0x0000000602027c20 */ /* 0x000fe20008400000 */
[----:B------:R-:W-:Y:S01]  /*0bf0*/  R2UR UR19, R16 ;  /* 0x00000000101372ca */ /* 0x000fe200000e0000 */
[----:B------:R-:W-:Y:S01]  /*0c00*/  ULDC UR21, c[0x0][0x154] ;  /* 0x0000550000157ab9 */ /* 0x000fe20000000800 */
[----:B------:R-:W-:Y:S01]  /*0c10*/  ISETP.NE.AND.EX P0, PT, RZ, UR17, PT, P0 ;  /* 0x00000011ff007c0c */ /* 0x000fe2000bf05300 */
[----:B------:R0:W1:Y:S01]  /*0c20*/  F2I.U32.TRUNC.NTZ R5, R2 ;  /* 0x0000000200057305 */ /* 0x000062000020f000 */
[----:B------:R-:W-:-:S02]  /*0c30*/  R2UR UR20, R17 ;  /* 0x00000000111472ca */ /* 0x000fc400000e0000 */
[----:B------:R-:W-:Y:S02]  /*0c40*/  R2UR UR6, R16 ;  /* 0x00000000100672ca */ /* 0x000fe400000e0000 */
[----:B------:R-:W-:-:S07]  /*0c50*/  R2UR UR7, R17 ;  /* 0x00000000110772ca */ /* 0x000fce00000e0000 */
[----:B0-----:R-:W-:Y:S08]  /*0c60*/  @!P0 BRA `(.L_x_10) ;  /* 0x0000000000308947 */ /* 0x001ff00003800000 */
[----:B------:R-:W-:Y:S01]  /*0c70*/  R2UR UR6, R16 ;  /* 0x00000000100672ca */ /* 0x000fe200000e0000 */
[----:B------:R-:W-:Y:S01]  /*0c80*/  ULDC UR12, c[0x0][0x634] ;  /* 0x00018d00000c7ab9 */ /* 0x000fe20000000800 */
[----:B------:R-:W-:-:S11]  /*0c90*/  R2UR UR14, R17 ;  /* 0x00000000110e72ca */ /* 0x000fd600000e0000 */
[----:B------:R-:W-:-:S04]  /*0ca0*/  UIADD3 UR12, UP1, UR6, UR12, URZ ;  /* 0x0000000c060c7290 */ /* 0x000fc8000ff3e03f */
[----:B------:R-:W-:-:S04]  /*0cb0*/  UIADD3.X UR14, URZ, UR14, URZ, UP1, !UPT ;  /* 0x0000000e3f0e7290 */ /* 0x000fc80008ffe43f */
[----:B------:R-:W-:-:S04]  /*0cc0*/  UIMAD.WIDE.U32 UR6, UR14, UR16, URZ ;  /* 0x000000100e0672a5 */ /* 0x000fc8000f8e003f */
[----:B------:R-:W-:Y:S02]  /*0cd0*/  UIMAD.WIDE.U32 UR10, UP1, UR12, UR17, UR6 ;  /* 0x000000110c0a72a5 */ /* 0x000fe4000f820006 */
[----:B------:R-:W-:Y:S02]  /*0ce0*/  UIMAD.WIDE.U32 UR6, UR12, UR16, URZ ;  /* 0x000000100c0672a5 */ /* 0x000fe4000f8e003f */
[----:B------:R-:W-:Y:S02]  /*0cf0*/  UIADD3.X UR13, URZ, URZ, URZ, UP1, !UPT ;  /* 0x0000003f3f0d7290 */ /* 0x000fe40008ffe43f */
[----:B------:R-:W-:Y:S01]  /*0d00*/  UIADD3 URZ, UP1, UR7, UR10, URZ ;  /* 0x0000000a073f7290 */ /* 0x000fe2000ff3e03f */
[----:B------:R-:W-:-:S03]  /*0d10*/  UMOV UR12, UR11 ;  /* 0x0000000b000c7c82 */ /* 0x000fc60008000000 */
[----:B------:R-:W-:-:S12]  /*0d20*/  UIMAD.WIDE.U32.X UR6, UR14, UR17, UR12, UP1 ;  /* 0x000000110e0672a5 */ /* 0x000fd800088e040c */
.L_x_10:
[----:B------:R-:W-:Y:S01]  /*0d30*/  USHF.R.U64 UR5, UR6, UR15, UR7 ;  /* 0x0000000f06057299 */ /* 0x000fe20008001207 */
[----:B------:R-:W-:Y:S01]  /*0d40*/  I2FP.F32.U32 R2, UR9 ;  /* 0x0000000900027c45 */ /* 0x000fe20008201000 */
[----:B------:R-:W-:Y:S01]  /*0d50*/  USHF.R.U32.HI UR6, URZ, UR15, UR7 ;  /* 0x0000000f3f067299 */ /* 0x000fe20008011607 */
[----:B-1----:R-:W-:Y:S01]  /*0d60*/  R2UR UR14, R5 ;  /* 0x00000000050e72ca */ /* 0x002fe200000e0000 */
[----:B------:R-:W-:Y:S02]  /*0d70*/  UIADD3 UR17, UP1, URZ, -UR5, URZ ;  /* 0x800000053f117290 */ /* 0x000fe4000ff3e03f */
[----:B------:R-:W-:Y:S01]  /*0d80*/  FMUL R2, R2, UR21 ;  /* 0x0000001502027c20 */ /* 0x000fe20008400000 */
[----:B------:R-:W-:Y:S01]  /*0d90*/  ULDC.64 UR10, c[0x0][0x620] ;  /* 0x00018800000a7ab9 */ /* 0x000fe20000000a00 */
[----:B------:R-:W-:Y:S01]  /*0da0*/  UIADD3.X UR6, URZ, ~UR6, URZ, UP1, !UPT ;  /* 0x800000063f067290 */ /* 0x000fe20008ffe43f */
[----:B------:R-:W-:Y:S01]  /*0db0*/  UMOV UR12, UR19 ;  /* 0x00000013000c7c82 */ /* 0x000fe20008000000 */
[----:B------:R-:W-:-:S02]  /*0dc0*/  UMOV UR13, UR20 ;  /* 0x00000014000d7c82 */ /* 0x000fc40008000000 */
[----:B------:R-:W-:Y:S01]  /*0dd0*/  UIMAD UR6, UR6, UR10, URZ ;  /* 0x0000000a060672a4 */ /* 0x000fe2000f8e023f */
[----:B------:R-:W0:Y:S01]  /*0de0*/  F2I.U32.TRUNC.NTZ R2, R2 ;  /* 0x0000000200027305 */ /* 0x000e22000020f000 */
[----:B------:R-:W-:Y:S02]  /*0df0*/  UIMAD.WIDE.U32 UR12, UR17, UR10, UR12 ;  /* 0x0000000a110c72a5 */ /* 0x000fe4000f8e000c */
[----:B------:R-:W-:Y:S01]  /*0e00*/  UIMAD UR17, UR17, UR11, UR6 ;  /* 0x0000000b111172a4 */ /* 0x000fe2000f8e0206 */
[----:B------:R-:W-:Y:S01]  /*0e10*/  ULDC UR24, c[0x0][0x658] ;  /* 0x0001960000187ab9 */ /* 0x000fe20000000800 */
[----:B------:R-:W-:Y:S02]  /*0e20*/  UMOV UR22, 0xffffffff ;  /* 0xffffffff00167882 */ /* 0x000fe40000000000 */
[----:B------:R-:W-:Y:S01]  /*0e30*/  UIADD3 UR17, UR13, UR17, URZ ;  /* 0x000000110d117290 */ /* 0x000fe2000fffe03f */
[----:B------:R-:W-:Y:S01]  /*0e40*/  ULDC UR19, c[0x0][0x618] ;  /* 0x0001860000137ab9 */ /* 0x000fe20000000800 */
[----:B------:R-:W-:Y:S01]  /*0e50*/  ULDC.64 UR6, c[0x0][0x640] ;  /* 0x0001900000067ab9 */ /* 0x000fe20000000a00 */
[----:B------:R-:W-:Y:S01]  /*0e60*/  USHF.L.U32 UR13, UR22, UR24, URZ ;  /* 0x00000018160d7299 */ /* 0x000fe2000800063f */
[----:B------:R-:W-:Y:S01]  /*0e70*/  ISETP.NE.U32.AND P0, PT, RZ, UR6, PT ;  /* 0x00000006ff007c0c */ /* 0x000fe2000bf05070 */
[----:B------:R-:W-:-:S02]  /*0e80*/  USHF.R.U64 UR22, UR12, UR19, UR17 ;  /* 0x000000130c167299 */ /* 0x000fc40008001211 */
[----:B------:R-:W-:Y:S01]  /*0e90*/  USHF.R.U32.HI UR12, URZ, UR19, UR17 ;  /* 0x000000133f0c7299 */ /* 0x000fe20008011611 */
[----:B0-----:R-:W-:Y:S01]  /*0ea0*/  R2UR UR16, R2 ;  /* 0x00000000021072ca */ /* 0x001fe200000e0000 */
[----:B------:R-:W-:Y:S01]  /*0eb0*/  ULDC UR21, c[0x0][0x608] ;  /* 0x0001820000157ab9 */ /* 0x000fe20000000800 */
[----:B------:R-:W-:Y:S01]  /*0ec0*/  ISETP.NE.AND.EX P0, PT, RZ, UR7, PT, P0 ;  /* 0x00000007ff007c0c */ /* 0x000fe2000bf05300 */
[----:B------:R-:W-:Y:S02]  /*0ed0*/  USHF.R.U64 UR26, UR22, UR21, UR12 ;  /* 0x00000015161a7299 */ /* 0x000fe4000800120c */
[----:B------:R-:W-:Y:S01]  /*0ee0*/  USHF.R.U32.HI UR12, URZ, UR21, UR12 ;  /* 0x000000153f0c7299 */ /* 0x000fe2000801160c */
[----:B------:R-:W-:Y:S01]  /*0ef0*/  UMOV UR20, 0x1 ;  /* 0x0000000100147882 */ /* 0x000fe20000000000 */
[----:B------:R-:W-:Y:S02]  /*0f00*/  UIADD3 UR14, -UR14, URZ, URZ ;  /* 0x0000003f0e0e7290 */ /* 0x000fe4000fffe13f */
[----:B------:R-:W-:-:S02]  /*0f10*/  USHF.R.U64 UR27, UR26, UR24, UR12 ;  /* 0x000000181a1b7299 */ /* 0x000fc4000800120c */
[----:B------:R-:W-:Y:S01]  /*0f20*/  USHF.L.U32 UR19, UR20, UR24, URZ ;  /* 0x0000001814137299 */ /* 0x000fe2000800063f */
[----:B------:R-:W-:Y:S01]  /*0f30*/  ULDC UR15, c[0x0][0x144] ;  /* 0x00005100000f7ab9 */ /* 0x000fe20000000800 */
[----:B------:R-:W-:Y:S01]  /*0f40*/  ULDC UR10, c[0x0][0x600] ;  /* 0x00018000000a7ab9 */ /* 0x000fe20000000800 */
[----:B------:R-:W-:Y:S02]  /*0f50*/  ULOP3.LUT UR20, URZ, UR13, URZ, 0x33, !UPT ;  /* 0x0000000d3f147292 */ /* 0x000fe4000f8e333f */
[----:B------:R-:W-:Y:S02]  /*0f60*/  USHF.R.U32.HI UR13, URZ, UR24, UR12 ;  /* 0x000000183f0d7299 */ /* 0x000fe4000801160c */
[----:B------:R-:W-:Y:S02]  /*0f70*/  UIADD3 UR11, UR10, -0x1, URZ ;  /* 0xffffffff0a0b7890 */ /* 0x000fe4000fffe03f */
[----:B------:R-:W-:Y:S02]  /*0f80*/  UIADD3 UR23, -UR16, URZ, URZ ;  /* 0x0000003f10177290 */ /* 0x000fe4000fffe13f */
[----:B------:R-:W-:Y:S01]  /*0f90*/  UIMAD UR4, UR15, UR14, UR4 ;  /* 0x0000000e0f0472a4 */ /* 0x000fe2000f8e0204 */
[----:B------:R-:W-:Y:S01]  /*0fa0*/  ULDC UR28, c[0x0][0x148] ;  /* 0x00005200001c7ab9 */ /* 0x000fe20000000800 */
[----:B------:R-:W-:Y:S01]  /*0fb0*/  ULDC UR24, c[0x0][0x648] ;  /* 0x0001920000187ab9 */ /* 0x000fe20000000800 */
[----:B------:R-:W-:Y:S01]  /*0fc0*/  ULDC UR25, c[0x0][0x638] ;  /* 0x00018e0000197ab9 */ /* 0x000fe20000000800 */
[----:B------:R-:W-:Y:S01]  /*0fd0*/  UMOV UR12, UR27 ;  /* 0x0000001b000c7c82 */ /* 0x000fe20008000000 */
[----:B------:R-:W-:Y:S07]  /*0fe0*/  @!P0 BRA `(.L_x_11) ;  /* 0x0000000000308947 */ /* 0x000fee0003800000 */
[----:B------:R-:W-:Y:S02]  /*0ff0*/  ULDC UR16, c[0x0][0x64c] ;  /* 0x0001930000107ab9 */ /* 0x000fe40000000800 */
        /* <DEDUP_REMOVED lines=8> */
[----:B------:R-:W-:-:S07]  /*1080*/  UIMAD.WIDE.U32.X UR6, UR21, UR7, UR16, UP1 ;  /* 0x00000007150672a5 */ /* 0x000fce00088e0410 */
[----:B------:R-:W-:Y:S01]  /*1090*/  UMOV UR12, UR6 ;  /* 0x00000006000c7c82 */ /* 0x000fe20008000000 */
[----:B------:R-:W-:-:S05]  /*10a0*/  UMOV UR13, UR7 ;  /* 0x00000007000d7c82 */ /* 0x000fca0008000000 */
.L_x_11:
[----:B------:R-:W-:Y:S01]  /*10b0*/  UISETP.NE.AND UP1, UPT, UR38, URZ, UPT ;  /* 0x0000003f2600728c */ /* 0x000fe2000bf25270 */
[----:B------:R-:W-:Y:S01]  /*10c0*/  IMAD.MOV.U32 R5, RZ, RZ, 0x1 ;  /* 0x00000001ff057424 */ /* 0x000fe200078e00ff */
[----:B------:R-:W-:Y:S01]  /*10d0*/  USHF.R.U64 UR6, UR12, UR24, UR13 ;  /* 0x000000180c067299 */ /* 0x000fe2000800120d */
[----:B------:R-:W-:Y:S01]  /*10e0*/  IMAD.U32 R19, RZ, RZ, UR5 ;  /* 0x00000005ff137e24 */ /* 0x000fe2000f8e00ff */
[----:B------:R-:W-:Y:S02]  /*10f0*/  ULOP3.LUT UR20, UR26, UR20, URZ, 0xc0, !UPT ;  /* 0x000000141a147292 */ /* 0x000fe4000f8ec03f */
[----:B------:R-:W-:Y:S02]  /*1100*/  UIADD3 UR7, -UR6, URZ, URZ ;  /* 0x0000003f06077290 */ /* 0x000fe4000fffe13f */
[----:B------:R-:W-:Y:S02]  /*1110*/  UIMAD UR19, UR19, UR6, UR20 ;  /* 0x00000006131372a4 */ /* 0x000fe4000f8e0214 */
[----:B------:R-:W-:-:S02]  /*1120*/  ULOP3.LUT UR11, UR22, UR11, URZ, 0xc0, !UPT ;  /* 0x0000000b160b7292 */ /* 0x000fc4000f8ec03f */
[----:B------:R-:W-:Y:S02]  /*1130*/  @UP1 UIMAD UR4, UR28, UR23, UR9 ;  /* 0x000000171c0412a4 */ /* 0x000fe4000f8e0209 */
[----:B------:R-:W-:-:S03]  /*1140*/  UIMAD UR6, UR7, UR25, UR27 ;  /* 0x00000019070672a4 */ /* 0x000fc6000f8e021b */
[----:B------:R-:W-:Y:S01]  /*1150*/  ULDC UR7, c[0x0][0x610] ;  /* 0x0001840000077ab9 */ /* 0x000fe20000000800 */
[----:B------:R-:W-:Y:S02]  /*1160*/  UIMAD UR6, UR6, UR10, UR11 ;  /* 0x0000000a060672a4 */ /* 0x000fe4000f8e020b */
[----:B------:R-:W-:-:S04]  /*1170*/  UIMAD UR4, UR19, UR7, UR4 ;  /* 0x00000007130472a4 */ /* 0x000fc8000f8e0204 */
[----:B------:R-:W-:Y:S02]  /*1180*/  USEL UR7, UR6, UR4, !UP1 ;  /* 0x0000000406077287 */ /* 0x000fe4000c800000 */
[----:B------:R-:W-:-:S04]  /*1190*/  USEL UR4, UR4, UR6, !UP1 ;  /* 0x0000000604047287 */ /* 0x000fc8000c800000 */
[----:B------:R-:W-:Y:S02]  /*11a0*/  IMAD.U32 R2, RZ, RZ, UR7 ;  /* 0x00000007ff027e24 */ /* 0x000fe4000f8e00ff */
[----:B------:R-:W-:-:S07]  /*11b0*/  IMAD.U32 R18, RZ, RZ, UR4 ;  /* 0x00000004ff127e24 */ /* 0x000fce000f8e00ff */
.L_x_9:
[----:B------:R-:W-:Y:S02]  /*11c0*/  ULDC UR4, c[0x0][0x28c] ;  /* 0x0000a30000047ab9 */ /* 0x000fe40000000800 */
[----:B------:R-:W-:-:S04]  /*11d0*/  UIADD3 UR4, UR4, 0x3f, URZ ;  /* 0x0000003f04047890 */ /* 0x000fc8000fffe03f */
[----:B------:R-:W-:-:S04]  /*11e0*/  USHF.R.S32.HI UR5, URZ, 0x1f, UR4 ;  /* 0x0000001f3f057899 */ /* 0x000fc80008011404 */
[----:B------:R-:W-:-:S04]  /*11f0*/  ULEA.HI UR5, UR5, UR4, URZ, 0x6 ;  /* 0x0000000405057291 */ /* 0x000fc8000f8f303f */
[----:B------:R-:W-:Y:S01]  /*1200*/  USHF.R.S32.HI UR39, URZ, 0x6, UR5 ;  /* 0x000000063f277899 */ /* 0x000fe20008011405 */
[----:B------:R-:W-:Y:S11]  /*1210*/  @!P1 BRA `(.L_x_12) ;  /* 0x00000038006c9947 */ /* 0x000ff60003800000 */
[----:B------:R-:W-:-:S06]  /*1220*/  UISETP.GT.U32.AND UP1, UPT, UR18, 0x1, UPT ;  /* 0x000000011200788c */ /* 0x000fcc000bf24070 */
[----:B------:R-:W-:-:S13]  /*1230*/  PLOP3.LUT P0, PT, PT, PT, UP1, 0x80, 0x0 ;  /* 0x000000000000781c */ /* 0x000fda0003f0f018 */
[----:B------:R-:W-:Y:S05]  /*1240*/  @P0 EXIT ;  /* 0x000000000000094d */ /* 0x000fea0003800000 */
.L_x_13:
[----:B------:R-:W-:-:S08]  /*1250*/  NOP ;  /* 0x0000000000007918 */ /* 0x000fd00000000000 */
[----:B------:R-:W0:Y:S02]  /*1260*/  USETMAXREG.TRY_ALLOC.CTAPOOL UP1, 0xe8 ;  /* 0x000000e8000079c8 */ /* 0x000e240008020600 */
[----:B0-----:R-:W-:-:S13]  /*1270*/  PLOP3.LUT P0, PT, PT, PT, UP1, 0x80, 0x0 ;  /* 0x000000000000781c */ /* 0x001fda0003f0f018 */
[----:B------:R-:W-:Y:S05]  /*1280*/  @!P0 BRA `(.L_x_13) ;  /* 0xfffffffc00f08947 */ /* 0x000fea000383ffff */
[----:B------:R-:W-:-:S13]  /*1290*/  LOP3.LUT P0, RZ, R5, 0xff, RZ, 0xc0, !PT ;  /* 0x000000ff05ff7812 */ /* 0x000fda000780c0ff */
[----:B------:R-:W-:Y:S05]  /*12a0*/  @!P0 EXIT ;  /* 0x000000000000894d */ /* 0x000fea0003800000 */
[----:B------:R-:W0:Y:S01]  /*12b0*/  S2UR UR5, SR_CgaCtaId ;  /* 0x00000000000579c3 */ /* 0x000e220000008800 */
[----:B------:R-:W-:Y:S01]  /*12c0*/  VIADD R6, R0, 0xffffffff ;  /* 0xffffffff00067836 */ /* 0x000fe20000000000 */
[----:B------:R-:W-:Y:S01]  /*12d0*/  SHF.R.S32.HI R0, RZ, 0x1f, R3 ;  /* 0x0000001fff007819 */ /* 0x000fe20000011403 */
[----:B------:R-:W-:Y:S01]  /*12e0*/  USHF.R.U32.HI UR4, URZ, 0x2, UR39 ;  /* 0x000000023f047899 */ /* 0x000fe20008011627 */
[----:B------:R-:W-:Y:S02]  /*12f0*/  UMOV UR42, 0x400 ;  /* 0x00000400002a7882 */ /* 0x000fe40000000000 */
[----:B------:R-:W-:Y:S01]  /*1300*/  R2UR UR49, R6 ;  /* 0x00000000063172ca */ /* 0x000fe200000e0000 */
[----:B------:R-:W-:Y:S01]  /*1310*/  ULOP3.LUT UR43, UR39, 0x3, URZ, 0xc0, !UPT ;  /* 0x00000003272b7892 */ /* 0x000fe2000f8ec03f */
[CC--:B------:R-:W-:Y:S01]  /*1320*/  LEA.HI R4, R0.reuse, R3.reuse, RZ, 0x2 ;  /* 0x0000000300047211 */ /* 0x0c0fe200078f10ff */
[----:B------:R-:W-:Y:S01]  /*1330*/  ULOP3.LUT UR4, UR4, 0x1, URZ, 0xc0, !UPT ;  /* 0x0000000104047892 */ /* 0x000fe2000f8ec03f */
[----:B------:R-:W-:Y:S01]  /*1340*/  LEA.HI R0, R0, R3, RZ, 0x5 ;  /* 0x0000000300007211 */ /* 0x000fe200078f28ff */
[----:B------:R-:W-:Y:S01]  /*1350*/  USEL UR43, UR43, URZ, !UP0 ;  /* 0x0000003f2b2b7287 */ /* 0x000fe2000c000000 */
[--C-:B------:R-:W-:Y:S01]  /*1360*/  SHF.R.S32.HI R56, RZ, 0x2, R4.reuse ;  /* 0x00000002ff387819 */ /* 0x100fe20000011404 */
[----:B------:R-:W-:Y:S01]  /*1370*/  UISETP.EQ.U32.AND UP0, UPT, UR4, 0x1, !UP0 ;  /* 0x000000010400788c */ /* 0x000fe2000c702070 */
[----:B------:R-:W-:Y:S01]  /*1380*/  SHF.R.S32.HI R5, RZ, 0x1f, R4 ;  /* 0x0000001fff057819 */ /* 0x000fe20000011404 */
[----:B------:R-:W-:Y:S01]  /*1390*/  UISETP.LT.AND UP1, UPT, UR39, 0x1, UPT ;  /* 0x000000012700788c */ /* 0x000fe2000bf21270 */
[----:B------:R-:W-:Y:S01]  /*13a0*/  LOP3.LUT R58, R4, 0xfffffffc, RZ, 0xc0, !PT ;  /* 0xfffffffc043a7812 */ /* 0x000fe200078ec0ff */
[----:B------:R-:W-:Y:S01]  /*13b0*/  ULDC UR6, c[0x0][0x284] ;  /* 0x0000a10000067ab9 */ /* 0x000fe20000000800 */
[----:B------:R-:W-:Y:S01]  /*13c0*/  LEA.HI R5, R5, R56, RZ, 0x3 ;  /* 0x0000003805057211 */ /* 0x000fe200078f18ff */
[----:B------:R-:W-:Y:S01]  /*13d0*/  USHF.L.U32 UR49, UR49, 0x3, URZ ;  /* 0x0000000331317899 */ /* 0x000fe2000800063f */
[----:B------:R-:W-:Y:S01]  /*13e0*/  ISETP.NE.AND P0, PT, R6, RZ, PT ;  /* 0x000000ff0600720c */ /* 0x000fe20003f05270 */
[----:B------:R-:W-:Y:S01]  /*13f0*/  USEL UR45, UR39, 0x1, UP1 ;  /* 0x00000001272d7887 */ /* 0x000fe20008800000 */
[----:B------:R-:W-:Y:S01]  /*1400*/  LOP3.LUT R5, R5, 0xfffffff8, RZ, 0xc0, !PT ;  /* 0xfffffff805057812 */ /* 0x000fe200078ec0ff */
[----:B------:R-:W-:Y:S01]  /*1410*/  IMAD.IADD R58, R3, 0x1, -R58 ;  /* 0x00000001033a7824 */ /* 0x000fe200078e0a3a */
[----:B0-----:R-:W-:Y:S01]  /*1420*/  ULEA UR42, UR5, UR42, 0x18 ;  /* 0x0000002a052a7291 */ /* 0x001fe2000f8ec03f */
[----:B------:R-:W-:Y:S01]  /*1430*/  IMAD.U32 R60, RZ, RZ, UR49 ;  /* 0x00000031ff3c7e24 */ /* 0x000fe2000f8e00ff */
[----:B------:R-:W-:Y:S01]  /*1440*/  SEL R68, RZ, 0x1, P0 ;  /* 0x00000001ff447807 */ /* 0x000fe20000000000 */
[----:B------:R-:W-:Y:S01]  /*1450*/  IMAD.IADD R56, R56, 0x1, -R5 ;  /* 0x0000000138387824 */ /* 0x000fe200078e0a05 */
[----:B------:R-:W-:Y:S01]  /*1460*/  UIADD3 UR44, UR42, 0x50, URZ ;  /* 0x000000502a2c7890 */ /* 0x000fe2000fffe03f */
[----:B------:R-:W-:Y:S01]  /*1470*/  SHF.R.S32.HI R5, RZ, 0x5, R0 ;  /* 0x00000005ff057819 */ /* 0x000fe20000011400 */
[----:B------:R-:W-:Y:S01]  /*1480*/  UIADD3 UR4, UR42, 0x180, URZ ;  /* 0x000001802a047890 */ /* 0x000fe2000fffe03f */
[C---:B------:R-:W-:Y:S01]  /*1490*/  LOP3.LUT R62, R60.reuse, 0x8, RZ, 0xc0, !PT ;  /* 0x000000083c3e7812 */ /* 0x040fe200078ec0ff */
[----:B------:R-:W-:Y:S01]  /*14a0*/  UIADD3 UR5, UR42, 0x8180, URZ ;  /* 0x000081802a057890 */ /* 0x000fe2000fffe03f */
[--C-:B------:R-:W-:Y:S01]  /*14b0*/  SHF.R.S32.HI R57, RZ, 0x1f, R56.reuse ;  /* 0x0000001fff397819 */ /* 0x100fe20000011438 */
[----:B------:R-:W-:Y:S01]  /*14c0*/  USHF.R.U32.HI UR4, URZ, 0x4, UR4 ;  /* 0x000000043f047899 */ /* 0x000fe20008011604 */
[C-C-:B------:R-:W-:Y:S01]  /*14d0*/  IMAD R63, R5.reuse, -0x10, -R56.reuse ;  /* 0xfffffff0053f7824 */ /* 0x140fe200078e0a38 */
[----:B------:R-:W-:Y:S01]  /*14e0*/  USHF.R.U32.HI UR5, URZ, 0x4, UR5 ;  /* 0x000000043f057899 */ /* 0x000fe20008011605 */
[----:B------:R-:W-:Y:S01]  /*14f0*/  IMAD.U32 R59, RZ, RZ, UR44 ;  /* 0x0000002cff3b7e24 */ /* 0x000fe2000f8e00ff */
[----:B------:R-:W-:Y:S01]  /*1500*/  ULOP3.LUT UR4, UR4, 0x3fff, URZ, 0xc0, !UPT ;  /* 0x00003fff04047892 */ /* 0x000fe2000f8ec03f */
[----:B------:R-:W-:Y:S01]  /*1510*/  IMAD.WIDE R56, R5, 0x10, R56 ;  /* 0x0000001005387825 */ /* 0x000fe200078e0238 */
[----:B------:R-:W-:Y:S01]  /*1520*/  ULOP3.LUT UR5, UR5, 0x3fff, URZ, 0xc0, !UPT ;  /* 0x00003fff05057892 */ /* 0x000fe2000f8ec03f */
[----:B------:R-:W-:Y:S01]  /*1530*/  LOP3.LUT R60, R60, 0x8, RZ, 0xc, !PT ;  /* 0x000000083c3c7812 */ /* 0x000fe200078e0cff */
[----:B------:R-:W-:Y:S01]  /*1540*/  ULOP3.LUT UR40, UR36, 0x1, URZ, 0xfc, !UPT ;  /* 0x0000000124287892 */ /* 0x000fe2000f8efc3f */
[----:B------:R-:W-:Y:S01]  /*1550*/  VIADD R61, R59, UR49 ;  /* 0x000000313b3d7c36 */ /* 0x000fe20008000000 */
[----:B------:R-:W-:Y:S01]  /*1560*/  LOP3.LUT R62, R62, 0x18, RZ, 0x3c, !PT ;  /* 0x000000183e3e7812 */ /* 0x000fe200078e3cff */
[----:B------:R-:W-:Y:S01]  /*1570*/  VIADD R63, R63, UR6 ;  /* 0x000000063f3f7c36 */ /* 0x000fe20008000000 */
[----:B------:R-:W-:-:S02]  /*1580*/  USHF.L.U32 UR41, UR39, 0x1, URZ ;  /* 0x0000000127297899 */ /* 0x000fc4000800063f */
[----:B------:R-:W-:Y:S02]  /*1590*/  UIADD3 UR45, -UR45, UR39, URZ ;  /* 0x000000272d2d7290 */ /* 0x000fe4000fffe13f */
[----:B------:R-:W-:Y:S02]  /*15a0*/  USEL UR46, URZ, 0x1, !UP0 ;  /* 0x000000013f2e7887 */ /* 0x000fe4000c000000 */
[----:B------:R-:W-:Y:S02]  /*15b0*/  ULOP3.LUT UR47, UR4, 0x10000, URZ, 0xfc, !UPT ;  /* 0x00010000042f7892 */ /* 0x000fe4000f8efc3f */
[----:B------:R-:W-:-:S12]  /*15c0*/  ULOP3.LUT UR48, UR5, 0x10000, URZ, 0xfc, !UPT ;  /* 0x0001000005307892 */ /* 0x000fd8000f8efc3f */
.L_x_97:
[----:B------:R-:W-:Y:S01]  /*15d0*/  SHF.L.U32 R0, R68, 0x1f, RZ ;  /* 0x0000001f44007819 */ /* 0x000fe200000006ff */
[----:B------:R-:W-:Y:S02]  /*15e0*/  ULDC UR4, c[0x0][0x28c] ;  /* 0x0000a30000047ab9 */ /* 0x000fe40000000800 */
[----:B------:R-:W-:Y:S01]  /*15f0*/  ISETP.LT.AND P1, PT, RZ, UR4, PT ;  /* 0x00000004ff007c0c */ /* 0x000fe2000bf21270 */
[----:B------:R-:W0:Y:S02]  /*1600*/  SYNCS.PHASECHK.TRANS64.TRYWAIT P0, [R59+UR49], R0 ;  /* 0x000000003b0075a7 */ /* 0x000e240008000171 */
[----:B0-23--:R-:W-:Y:S10]  /*1610*/  @!P0 BRA `(.L_x_14) ;  /* 0x0000004400548947 */ /* 0x00dff40003800000 */
.L_x_119:
[----:B------:R-:W-:Y:S05]  /*1620*/  @P1 BRA `(.L_x_15) ;  /* 0x0000000000401947 */ /* 0x000fea0003800000 */
[----:B0-----:R-:W-:Y:S01]  /*1630*/  MOV R0, 0x0 ;  /* 0x0000000000007802 */ /* 0x001fe20000000f00 */
[----:B------:R-:W-:Y:S01]  /*1640*/  ULDC.64 UR4, c[0x4][0x68] ;  /* 0x01001a0000047ab9 */ /* 0x000fe20000000a00 */
[----:B------:R-:W-:Y:S01]  /*1650*/  ULDC.64 UR6, c[0x4][0x8] ;  /* 0x0100020000067ab9 */ /* 0x000fe20000000a00 */
[----:B------:R-:W-:Y:S01]  /*1660*/  IMAD.U32 R4, RZ, RZ, UR4 ;  /* 0x00000004ff047e24 */ /* 0x000fe2000f8e00ff */
[----:B------:R0:W1:Y:S01]  /*1670*/  LDC.64 R14, c[0x4][R0] ;  /* 0x01000000000e7b82 */ /* 0x0000620000000a00 */
[----:B------:R-:W-:Y:S01]  /*1680*/  IMAD.U32 R5, RZ, RZ, UR5 ;  /* 0x00000005ff057e24 */ /* 0x000fe2000f8e00ff */
[----:B------:R-:W-:Y:S01]  /*1690*/  ULDC.64 UR4, c[0x4][0x70] ;  /* 0x01001c0000047ab9 */ /* 0x000fe20000000a00 */
[----:B------:R-:W-:Y:S02]  /*16a0*/  IMAD.U32 R10, RZ, RZ, UR6 ;  /* 0x00000006ff0a7e24 */ /* 0x000fe4000f8e00ff */
[----:B------:R-:W-:Y:S02]  /*16b0*/  IMAD.U32 R6, RZ, RZ, UR4 ;  /* 0x00000004ff067e24 */ /* 0x000fe4000f8e00ff */
[----:B------:R-:W-:-:S02]  /*16c0*/  IMAD.U32 R7, RZ, RZ, UR5 ;  /* 0x00000005ff077e24 */ /* 0x000fc4000f8e00ff */
[----:B------:R-:W-:Y:S02]  /*16d0*/  IMAD.U32 R11, RZ, RZ, UR7 ;  /* 0x00000007ff0b7e24 */ /* 0x000fe4000f8e00ff */
[----:B------:R-:W-:Y:S02]  /*16e0*/  IMAD.MOV.U32 R8, RZ, RZ, 0x1e1 ;  /* 0x000001e1ff087424 */ /* 0x000fe400078e00ff */
[----:B------:R-:W-:Y:S02]  /*16f0*/  IMAD.MOV.U32 R12, RZ, RZ, 0x1 ;  /* 0x00000001ff0c7424 */ /* 0x000fe400078e00ff */
[----:B0-----:R-:W-:-:S07]  /*1700*/  IMAD.MOV.U32 R13, RZ, RZ, RZ ;  /* 0x000000ffff0d7224 */ /* 0x001fce00078e00ff */
[----:B------:R-:W-:-:S07]  /*1710*/  LEPC R20, `(.L_x_15) ;  /* 0x000000001014794e */ /* 0x000fce0000000000 */
[----:B-1---5:R-:W-:Y:S05]  /*1720*/  CALL.ABS.NOINC R14 ;  /* 0x000000000e007343 */ /* 0x022fea0003c00000 */
.L_x_15:
[----:B0-----:R-:W-:-:S05]  /*1730*/  IMAD.U32 R0, RZ, RZ, UR40 ;  /* 0x00000028ff007e24 */ /* 0x001fca000f8e00ff */
[----:B------:R-:W-:-:S13]  /*1740*/  ISETP.NE.AND P0, PT, R0, 0x3, PT ;  /* 0x000000030000780c */ /* 0x000fda0003f05270 */
[----:B------:R-:W-:Y:S05]  /*1750*/  @!P0 BRA `(.L_x_16) ;  /* 0x0000000000048947 */ /* 0x000fea0003800000 */
[----:B------:R-:W-:Y:S01]  /*1760*/  BPT.TRAP 0x1 ;  /* 0x000000040000795c */ /* 0x000fe20000300000 */
.L_x_16:
[----:B------:R-:W-:Y:S02]  /*1770*/  IMAD.U32 R3, RZ, RZ, UR43 ;  /* 0x0000002bff037e24 */ /* 0x000fe4000f8e00ff */
[----:B------:R-:W-:-:S03]  /*1780*/  IMAD.U32 R0, RZ, RZ, UR46 ;  /* 0x0000002eff007e24 */ /* 0x000fc6000f8e00ff */
[----:B------:R-:W-:Y:S02]  /*1790*/  LEA R3, R3, UR42, 0x3 ;  /* 0x0000002a03037c11 */ /* 0x000fe4000f8e18ff */
[----:B------:R-:W-:-:S04]  /*17a0*/  SHF.L.U32 R0, R0, 0x1f, RZ ;  /* 0x0000001f00007819 */ /* 0x000fc800000006ff */
[----:B------:R0:W1:Y:S01]  /*17b0*/  SYNCS.PHASECHK.TRANS64.TRYWAIT P1, [R3+URZ], R0 ;  /* 0x00000000030075a7 */ /* 0x000062000802017f */
[----:B------:R-:W-:Y:S05]  /*17c0*/  @!P0 BRA `(.L_x_17) ;  /* 0x0000000000048947 */ /* 0x000fea0003800000 */
[----:B------:R-:W-:Y:S01]  /*17d0*/  BPT.TRAP 0x1 ;  /* 0x000000040000795c */ /* 0x000fe20000300000 */
.L_x_17:
[----:B-1----:R-:W-:Y:S05]  /*17e0*/  @P1 BRA `(.L_x_18) ;  /* 0x0000000000081947 */ /* 0x002fea0003800000 */
[----:B------:R-:W1:Y:S02]  /*17f0*/  SYNCS.PHASECHK.TRANS64.TRYWAIT P1, [R3+URZ], R0 ;  /* 0x00000000030075a7 */ /* 0x000e64000802017f */
[----:B-1----:R-:W-:Y:S05]  /*1800*/  @!P1 BRA `(.L_x_19) ;  /* 0x0000004000ec9947 */ /* 0x002fea0003800000 */
.L_x_18:
[----:B------:R-:W-:Y:S05]  /*1810*/  WARPSYNC.ALL ;  /* 0x0000000000007948 */ /* 0x000fea0003800000 */
[----:B------:R-:W-:Y:S01]  /*1820*/  ULEA UR8, UR43, UR47, 0x9 ;  /* 0x0000002f2b087291 */ /* 0x000fe2000f8e483f */
[----:B------:R-:W-:Y:S01]  /*1830*/  WARPGROUP.ARRIVE ;  /* 0x00000000000079c5 */ /* 0x000fe20000000000 */
[----:B------:R-:W-:Y:S01]  /*1840*/  ULEA UR9, UR43, UR48, 0x9 ;  /* 0x000000302b097291 */ /* 0x000fe2000f8e483f */
[----:B01----:R-:W-:Y:S01]  /*1850*/  IMAD.U32 R0, RZ, RZ, UR45 ;  /* 0x0000002dff007e24 */ /* 0x003fe2000f8e00ff */
[----:B------:R-:W-:Y:S01]  /*1860*/  UMOV UR5, 0x40000040 ;  /* 0x4000004000057882 */ /* 0x000fe20000000000 */
[----:B------:R-:W-:-:S02]  /*1870*/  UMOV UR7, 0x40000040 ;  /* 0x4000004000077882 */ /* 0x000fc40000000000 */
[----:B------:R-:W-:Y:S01]  /*1880*/  UMOV UR4, UR8 ;  /* 0x0000000800047c82 */ /* 0x000fe20008000000 */
[----:B------:R-:W-:Y:S01]  /*1890*/  ISETP.GE.AND P1, PT, R0, 0x1, PT ;  /* 0x000000010000780c */ /* 0x000fe20003f26270 */
[----:B------:R-:W-:Y:S02]  /*18a0*/  UMOV UR6, UR9 ;  /* 0x0000000900067c82 */ /* 0x000fe40008000000 */
[----:B------:R-:W-:Y:S01]  /*18b0*/  HGMMA.64x64x16.F32 R24, gdesc[UR4], RZ, !UPT, gsb0 ;  /* 0x00e00000041879f0 */ /* 0x000fe2000c0008ff */
[----:B------:R-:W-:Y:S02]  /*18c0*/  UIADD3 UR4, UR8, 0x2, URZ ;  /* 0x0000000208047890 */ /* 0x000fe4000fffe03f */
[----:B------:R-:W-:Y:S01]  /*18d0*/  UIADD3 UR6, UR9, 0x2, URZ ;  /* 0x0000000209067890 */ /* 0x000fe2000fffe03f */
[----:B------:R-:W-:Y:S01]  /*18e0*/  UMOV UR5, 0x40000040 ;  /* 0x4000004000057882 */ /* 0x000fe20000000000 */
[----:B------:R-:W-:Y:S01]  /*18f0*/  UMOV UR7, 0x40000040 ;  /* 0x4000004000077882 */ /* 0x000fe20000000000 */
[----:B------:R-:W-:-:S02]  /*1900*/  WARPGROUP.DEPBAR.LE gsb0, 0x0 ;  /* 0x00008000000079c5 */ /* 0x000fc40000010000 */
[----:B------:R-:W-:-:S06]  /*1910*/  WARPGROUP.ARRIVE ;  /* 0x00000000000079c5 */ /* 0x000fcc0000000000 */
[----:B------:R-:W-:Y:S01]  /*1920*/  HGMMA.64x64x16.F32 R24, gdesc[UR4], R24, gsb0 ;  /* 0x00e00000041879f0 */ /* 0x000fe20008000818 */
[----:B------:R-:W-:Y:S02]  /*1930*/  UIADD3 UR4, UR8, 0x4, URZ ;  /* 0x0000000408047890 */ /* 0x000fe4000fffe03f */
[----:B------:R-:W-:Y:S01]  /*1940*/  UIADD3 UR6, UR9, 0x4, URZ ;  /* 0x0000000409067890 */ /* 0x000fe2000fffe03f */
[----:B------:R-:W-:Y:S01]  /*1950*/  UMOV UR5, 0x40000040 ;  /* 0x4000004000057882 */ /* 0x000fe20000000000 */
[----:B------:R-:W-:Y:S01]  /*1960*/  UMOV UR7, 0x40000040 ;  /* 0x4000004000077882 */ /* 0x000fe20000000000 */
[----:B------:R-:W-:Y:S02]  /*1970*/  WARPGROUP.DEPBAR.LE gsb0, 0x0 ;  /* 0x00008000000079c5 */ /* 0x000fe40000010000 */
        /* <DEDUP_REMOVED lines=8> */
[----:B------:R-:W-:Y:S03]  /*1a00*/  HGMMA.64x64x16.F32 R24, gdesc[UR4], R24, gsb0 ;  /* 0x00e00000041879f0 */ /* 0x000fe60008000818 */
[----:B------:R-:W-:Y:S02]  /*1a10*/  WARPGROUP.DEPBAR.LE gsb0, 0x0 ;  /* 0x00008000000079c5 */ /* 0x000fe40000010000 */
[----:B------:R-:W-:Y:S05]  /*1a20*/  @!P1 BRA `(.L_x_20) ;  /* 0x0000000400149947 */ /* 0x000fea0003800000 */
[----:B------:R-:W-:Y:S01]  /*1a30*/  UIADD3 UR4, UR43, 0x1, URZ ;  /* 0x000000012b047890 */ /* 0x000fe2000fffe03f */
[----:B------:R-:W-:Y:S01]  /*1a40*/  IMAD.U32 R0, RZ, RZ, UR45 ;  /* 0x0000002dff007e24 */ /* 0x000fe2000f8e00ff */
[----:B------:R-:W-:Y:S02]  /*1a50*/  UMOV UR9, UR43 ;  /* 0x0000002b00097c82 */ /* 0x000fe40008000000 */
[----:B------:R-:W-:-:S04]  /*1a60*/  UISETP.NE.AND UP0, UPT, UR4, 0x4, UPT ;  /* 0x000000040400788c */ /* 0x000fc8000bf05270 */
[----:B------:R-:W-:Y:S02]  /*1a70*/  USEL UR5, URZ, 0x1, UP0 ;  /* 0x000000013f057887 */ /* 0x000fe40008000000 */
[----:B------:R-:W-:Y:S02]  /*1a80*/  USEL UR8, UR4, URZ, UP0 ;  /* 0x0000003f04087287 */ /* 0x000fe40008000000 */
[----:B------:R-:W-:-:S06]  /*1a90*/  ULOP3.LUT UR5, UR46, UR5, URZ, 0x3c, !UPT ;  /* 0x000000052e057292 */ /* 0x000fcc000f8e3c3f */
[----:B------:R-:W-:-:S07]  /*1aa0*/  IMAD.U32 R5, RZ, RZ, UR5 ;  /* 0x00000005ff057e24 */ /* 0x000fce000f8e00ff */
.L_x_27:
[----:B01----:R-:W-:Y:S05]  /*1ab0*/  @!P0 BRA `(.L_x_21) ;  /* 0x0000000000048947 */ /* 0x003fea0003800000 */
[----:B------:R-:W-:Y:S01]  /*1ac0*/  BPT.TRAP 0x1 ;  /* 0x000000040000795c */ /* 0x000fe20000300000 */
.L_x_21:
[----:B------:R-:W-:Y:S01]  /*1ad0*/  ULEA UR4, UR8, UR42, 0x3 ;  /* 0x0000002a08047291 */ /* 0x000fe2000f8e183f */
[----:B------:R-:W-:-:S08]  /*1ae0*/  SHF.L.U32 R3, R5, 0x1f, RZ ;  /* 0x0000001f05037819 */ /* 0x000fd000000006ff */
[----:B------:R0:W1:Y:S01]  /*1af0*/  SYNCS.PHASECHK.TRANS64.TRYWAIT P1, [UR4], R3 ;  /* 0x00000003ff0075a7 */ /* 0x0000620008020144 */
[----:B------:R-:W-:Y:S05]  /*1b00*/  @!P0 BRA `(.L_x_22) ;  /* 0x0000000000048947 */ /* 0x000fea0003800000 */
[----:B------:R-:W-:Y:S01]  /*1b10*/  BPT.TRAP 0x1 ;  /* 0x000000040000795c */ /* 0x000fe20000300000 */
.L_x_22:
[----:B-1----:R-:W-:Y:S05]  /*1b20*/  @P1 BRA `(.L_x_23) ;  /* 0x0000000000081947 */ /* 0x002fea0003800000 */
[----:B------:R-:W1:Y:S02]  /*1b30*/  SYNCS.PHASECHK.TRANS64.TRYWAIT P1, [UR4], R3 ;  /* 0x00000003ff0075a7 */ /* 0x000e640008020144 */
[----:B-1----:R-:W-:Y:S05]  /*1b40*/  @!P1 BRA `(.L_x_24) ;  /* 0x0000004000309947 */ /* 0x002fea0003800000 */
.L_x_23:
[----:B------:R-:W-:Y:S01]  /*1b50*/  ULEA UR10, UR8, UR47, 0x9 ;  /* 0x0000002f080a7291 */ /* 0x000fe2000f8e483f */
[----:B------:R-:W-:Y:S01]  /*1b60*/  WARPGROUP.ARRIVE ;  /* 0x00000000000079c5 */ /* 0x000fe20000000000 */
[----:B------:R-:W-:Y:S01]  /*1b70*/  ULEA UR11, UR8, UR48, 0x9 ;  /* 0x00000030080b7291 */ /* 0x000fe2000f8e483f */
[----:B------:R-:W-:Y:S01]  /*1b80*/  UMOV UR5, 0x40000040 ;  /* 0x4000004000057882 */ /* 0x000fe20000000000 */
[----:B------:R-:W-:-:S03]  /*1b90*/  UMOV UR7, 0x40000040 ;  /* 0x4000004000077882 */ /* 0x000fc60000000000 */
[----:B------:R-:W-:Y:S02]  /*1ba0*/  UMOV UR4, UR10 ;  /* 0x0000000a00047c82 */ /* 0x000fe40008000000 */
[----:B------:R-:W-:Y:S02]  /*1bb0*/  UMOV UR6, UR11 ;  /* 0x0000000b00067c82 */ /* 0x000fe40008000000 */
[----:B------:R-:W-:Y:S01]  /*1bc0*/  HGMMA.64x64x16.F32 R24, gdesc[UR4], R24, gsb0 ;  /* 0x00e00000041879f0 */ /* 0x000fe20008000818 */
        /* <DEDUP_REMOVED lines=23> */
[----:B------:R-:W-:Y:S01]  /*1d40*/  BPT.TRAP 0x1 ;  /* 0x000000040000795c */ /* 0x000fe20000300000 */
.L_x_25:
[----:B------:R-:W-:Y:S02]  /*1d50*/  UISETP.GT.U32.AND UP0, UPT, UR36, 0x1, UPT ;  /* 0x000000012400788c */ /* 0x000fe4000bf04070 */
[----:B------:R-:W-:-:S04]  /*1d60*/  ULEA UR4, UR9, UR42, 0x3 ;  /* 0x0000002a09047291 */ /* 0x000fc8000f8e183f */
[----:B------:R-:W-:Y:S01]  /*1d70*/  UIADD3 UR4, UR4, 0x20, URZ ;  /* 0x0000002004047890 */ /* 0x000fe2000fffe03f */
[----:B------:R-:W-:-:S03]  /*1d80*/  PLOP3.LUT P1, PT, PT, PT, UP0, 0x80, 0x0 ;  /* 0x000000000000781c */ /* 0x000fc60003f2f008 */
[----:B------:R-:W-:-:S09]  /*1d90*/  UPRMT UR4, URZ, 0x654, UR4 ;  /* 0x000006543f047896 */ /* 0x000fd20008000004 */
[----:B------:R-:W-:Y:S01]  /*1da0*/  SYNCS.ARRIVE.TRANS64.RED.A1T0 RZ, [UR4], RZ ;  /* 0x000000ffffff79a7 */ /* 0x000fe20008100404 */
[----:B------:R-:W-:Y:S05]  /*1db0*/  @P1 BRA `(.L_x_26) ;  /* 0x0000000000041947 */ /* 0x000fea0003800000 */
[----:B------:R-:W-:Y:S01]  /*1dc0*/  BPT.TRAP 0x1 ;  /* 0x000000040000795c */ /* 0x000fe20000300000 */
.L_x_26:
[----:B------:R-:W-:Y:S01]  /*1dd0*/  UIADD3 UR8, UR8, 0x1, URZ ;  /* 0x0000000108087890 */ /* 0x000fe2000fffe03f */
[C---:B------:R-:W-:Y:S01]  /*1de0*/  ISETP.GT.AND P1, PT, R0.reuse, 0x1, PT ;  /* 0x000000010000780c */ /* 0x040fe20003f24270 */
[----:B------:R-:W-:Y:S01]  /*1df0*/  UIADD3 UR9, UR9, 0x1, URZ ;  /* 0x0000000109097890 */ /* 0x000fe2000fffe03f */
[----:B------:R-:W-:Y:S01]  /*1e00*/  VIADD R0, R0, 0xffffffff ;  /* 0xffffffff00007836 */ /* 0x000fe20000000000 */
[----:B------:R-:W-:Y:S02]  /*1e10*/  UISETP.NE.AND UP0, UPT, UR8, 0x4, UPT ;  /* 0x000000040800788c */ /* 0x000fe4000bf05270 */
[----:B------:R-:W-:Y:S02]  /*1e20*/  UISETP.NE.AND UP1, UPT, UR9, 0x4, UPT ;  /* 0x000000040900788c */ /* 0x000fe4000bf25270 */
[----:B------:R-:W-:Y:S02]  /*1e30*/  USEL UR4, URZ, 0x1, UP0 ;  /* 0x000000013f047887 */ /* 0x000fe40008000000 */
[----:B------:R-:W-:-:S02]  /*1e40*/  USEL UR8, UR8, URZ, UP0 ;  /* 0x0000003f08087287 */ /* 0x000fc40008000000 */
[----:B------:R-:W-:Y:S02]  /*1e50*/  USEL UR9, UR9, URZ, UP1 ;  /* 0x0000003f09097287 */ /* 0x000fe40008800000 */
[----:B------:R-:W-:Y:S01]  /*1e60*/  LOP3.LUT R5, R5, UR4, RZ, 0x3c, !PT ;  /* 0x0000000405057c12 */ /* 0x000fe2000f8e3cff */
[----:B------:R-:W-:Y:S09]  /*1e70*/  @P1 BRA `(.L_x_27) ;  /* 0xfffffffc000c1947 */ /* 0x000ff2000383ffff */
.L_x_20:
[----:B------:R-:W2:Y:S01]  /*1e80*/  LDC R0, c[0x0][0x28c] ;  /* 0x0000a300ff007b82 */ /* 0x000ea20000000800 */
[----:B------:R3:W-:Y:S01]  /*1e90*/  SYNCS.ARRIVE.TRANS64.A1T0 RZ, [R60+UR44], RZ ;  /* 0x000000ff3cff79a7 */ /* 0x0007e2000810002c */
[----:B--2---:R-:W-:-:S13]  /*1ea0*/  ISETP.GE.AND P1, PT, R0, 0x1, PT ;  /* 0x000000010000780c */ /* 0x004fda0003f26270 */
[----:B---3--:R-:W-:Y:S05]  /*1eb0*/  @!P1 BRA `(.L_x_28) ;  /* 0x0000000000309947 */ /* 0x008fea0003800000 */
[----:B------:R-:W-:Y:S05]  /*1ec0*/  @!P0 BRA `(.L_x_29) ;  /* 0x0000000000048947 */ /* 0x000fea0003800000 */
[----:B------:R-:W-:Y:S01]  /*1ed0*/  BPT.TRAP 0x1 ;  /* 0x000000040000795c */ /* 0x000fe20000300000 */
.L_x_29:
[----:B------:R-:W-:Y:S02]  /*1ee0*/  UIADD3 UR4, UR45, UR43, URZ ;  /* 0x0000002b2d047290 */ /* 0x000fe4000fffe03f */
[----:B------:R-:W-:Y:S02]  /*1ef0*/  UISETP.GT.U32.AND UP0, UPT, UR36, 0x1, UPT ;  /* 0x000000012400788c */ /* 0x000fe4000bf04070 */
[----:B------:R-:W-:-:S04]  /*1f00*/  USHF.L.U32 UR4, UR4, 0x3, URZ ;  /* 0x0000000304047899 */ /* 0x000fc8000800063f */
[----:B------:R-:W-:Y:S01]  /*1f10*/  ULOP3.LUT UR4, UR4, 0x18, URZ, 0xc0, !UPT ;  /* 0x0000001804047892 */ /* 0x000fe2000f8ec03f */
[----:B------:R-:W-:-:S03]  /*1f20*/  PLOP3.LUT P0, PT, PT, PT, UP0, 0x80, 0x0 ;  /* 0x000000000000781c */ /* 0x000fc60003f0f008 */
[----:B------:R-:W-:-:S04]  /*1f30*/  UIADD3 UR4, UR42, 0x20, UR4 ;  /* 0x000000202a047890 */ /* 0x000fc8000fffe004 */
[----:B------:R-:W-:-:S09]  /*1f40*/  UPRMT UR4, URZ, 0x654, UR4 ;  /* 0x000006543f047896 */ /* 0x000fd20008000004 */
[----:B------:R-:W-:Y:S01]  /*1f50*/  SYNCS.ARRIVE.TRANS64.RED.A1T0 RZ, [UR4], RZ ;  /* 0x000000ffffff79a7 */ /* 0x000fe20008100404 */
[----:B------:R-:W-:Y:S05]  /*1f60*/  @P0 BRA `(.L_x_28) ;  /* 0x0000000000040947 */ /* 0x000fea0003800000 */
[----:B------:R-:W-:Y:S01]  /*1f70*/  BPT.TRAP 0x1 ;  /* 0x000000040000795c */ /* 0x000fe20000300000 */
.L_x_28:
[----:B------:R-:W-:Y:S01]  /*1f80*/  SHF.L.U32 R0, R68, 0x1f, RZ ;  /* 0x0000001f44007819 */ /* 0x000fe200000006ff */
[----:B------:R-:W-:Y:S01]  /*1f90*/  UIADD3 UR43, UR41, UR43, URZ ;  /* 0x0000002b292b7290 */ /* 0x000fe2000fffe03f */
[----:B------:R-:W2:Y:S01]  /*1fa0*/  LDC R7, c[0x0][0x288] ;  /* 0x0000a200ff077b82 */ /* 0x000ea20000000800 */
[----:B------:R-:W-:Y:S02]  /*1fb0*/  IMAD.SHL.U32 R8, R58, 0x2, RZ ;  /* 0x000000023a087824 */ /* 0x000fe400078e00ff */
[----:B------:R-:W-:Y:S02]  /*1fc0*/  USHF.R.U32.HI UR4, URZ, 0x2, UR43 ;  /* 0x000000023f047899 */ /* 0x000fe4000801162b */
[----:B------:R-:W-:Y:S01]  /*1fd0*/  UISETP.GT.U32.AND UP0, UPT, UR43, 0x3, UPT ;  /* 0x000000032b00788c */ /* 0x000fe2000bf04070 */
[----:B------:R-:W-:Y:S01]  /*1fe0*/  SHF.R.S32.HI R9, RZ, 0x1f, R8 ;  /* 0x0000001fff097819 */ /* 0x000fe20000011408 */
[----:B------:R-:W-:Y:S01]  /*1ff0*/  ULOP3.LUT UR4, UR4, 0x1, URZ, 0xc0, !UPT ;  /* 0x0000000104047892 */ /* 0x000fe2000f8ec03f */
[----:B------:R-:W3:Y:S01]  /*2000*/  SYNCS.PHASECHK.TRANS64.TRYWAIT P0, [R59+UR49+0x10], R0 ;  /* 0x000010003b0075a7 */ /* 0x000ee20008000171 */
[----:B------:R-:W-:-:S02]  /*2010*/  UISETP.LT.U32.AND UP0, UPT, UR41, 0x4, UP0 ;  /* 0x000000042900788c */ /* 0x000fc40008701070 */
[----:B------:R-:W-:Y:S02]  /*2020*/  UISETP.NE.U32.AND UP1, UPT, UR4, 0x1, UPT ;  /* 0x000000010400788c */ /* 0x000fe4000bf25070 */
[----:B------:R-:W-:Y:S02]  /*2030*/  USEL UR5, URZ, 0x1, !UP0 ;  /* 0x000000013f057887 */ /* 0x000fe4000c000000 */
[----:B------:R-:W-:Y:S02]  /*2040*/  UISETP.GT.U32.AND UP1, UPT, UR41, 0x3, !UP1 ;  /* 0x000000032900788c */ /* 0x000fe4000cf24070 */
[----:B------:R-:W-:Y:S02]  /*2050*/  ULOP3.LUT UR43, UR43, 0x3, URZ, 0xc0, !UPT ;  /* 0x000000032b2b7892 */ /* 0x000fe4000f8ec03f */
[----:B------:R-:W-:-:S04]  /*2060*/  USEL UR4, URZ, 0x1, !UP1 ;  /* 0x000000013f047887 */ /* 0x000fc8000c800000 */
[----:B------:R-:W-:Y:S01]  /*2070*/  ULOP3.LUT UR46, UR4, UR46, UR5, 0x96, !UPT ;  /* 0x0000002e042e7292 */ /* 0x000fe2000f8e9605 */
[----:B--23--:R-:W-:Y:S11]  /*2080*/  @!P0 BRA `(.L_x_30) ;  /* 0x0000003800f88947 */ /* 0x00cff60003800000 */
.L_x_120:
[----:B--2---:R-:W-:Y:S01]  /*2090*/  IMAD.SHL.U32 R0, R18, 0x40, RZ ;  /* 0x0000004012007824 */ /* 0x004fe200078e00ff */
[----:B------:R-:W-:Y:S01]  /*20a0*/  ULDC UR6, c[0x0][0x284] ;  /* 0x0000a10000067ab9 */ /* 0x000fe20000000800 */
[----:B------:R-:W-:Y:S01]  /*20b0*/  IMAD.SHL.U32 R14, R2, 0x40, RZ ;  /* 0x00000040020e7824 */ /* 0x000fe200078e00ff */
[----:B------:R-:W-:Y:S01]  /*20c0*/  SHF.R.S32.HI R11, RZ, 0x1f, R19 ;  /* 0x0000001fff0b7819 */ /* 0x000fe20000011413 */
[----:B------:R-:W-:Y:S01]  /*20d0*/  ULDC.64 UR4, c[0x0][0x5d0] ;  /* 0x0001740000047ab9 */ /* 0x000fe20000000a00 */
[----:B------:R-:W-:Y:S01]  /*20e0*/  ISETP.GE.AND P0, PT, R0, UR6, PT ;  /* 0x0000000600007c0c */ /* 0x000fe2000bf06270 */
[----:B01----:R-:W-:Y:S01]  /*20f0*/  IMAD.WIDE.U32 R2, R19, UR4, R8 ;  /* 0x0000000413027c25 */ /* 0x003fe2000f8e0008 */
[----:B------:R-:W-:Y:S02]  /*2100*/  SHF.R.S32.HI R15, RZ, 0x1f, R14 ;  /* 0x0000001fff0f7819 */ /* 0x000fe4000001140e */
[----:B------:R-:W-:Y:S01]  /*2110*/  ISETP.GE.OR P0, PT, R14, R7, P0 ;  /* 0x000000070e00720c */ /* 0x000fe20000706670 */
[----:B------:R-:W-:-:S04]  /*2120*/  IMAD R4, R11, UR4, RZ ;  /* 0x000000040b047c24 */ /* 0x000fc8000f8e02ff */
[----:B------:R-:W-:Y:S01]  /*2130*/  IMAD R5, R19, UR5, R4 ;  /* 0x0000000513057c24 */ /* 0x000fe2000f8e0204 */
[----:B------:R-:W-:-:S04]  /*2140*/  IADD3 R4, P1, R14, R2, RZ ;  /* 0x000000020e047210 */ /* 0x000fc80007f3e0ff */
[----:B------:R-:W-:-:S03]  /*2150*/  IADD3.X R5, R15, R3, R5, P1, !PT ;  /* 0x000000030f057210 */ /* 0x000fc60000ffe405 */
[----:B------:R-:W-:Y:S06]  /*2160*/  @P0 BRA `(.L_x_31) ;  /* 0x0000002000c40947 */ /* 0x000fec0003800000 */
[----:B------:R-:W0:Y:S01]  /*2170*/  LDC.64 R70, c[0x0][0x5c8] ;  /* 0x00017200ff467b82 */ /* 0x000e220000000a00 */
[----:B-----5:R-:W-:Y:S01]  /*2180*/  FSETP.NEU.AND P0, PT, R23, RZ, PT ;  /* 0x000000ff1700720b */ /* 0x020fe20003f0d000 */
[----:B------:R-:W-:Y:S01]  /*2190*/  IMAD R3, R58, -0x2, R7 ;  /* 0xfffffffe3a037824 */ /* 0x000fe200078e0207 */
[----:B------:R-:W-:Y:S01]  /*21a0*/  BSSY B0, `(.L_x_31) ;  /* 0x000022d000007945 */ /* 0x000fe20003800000 */
[----:B------:R-:W-:-:S04]  /*21b0*/  IMAD.WIDE R64, R18, 0x40, R56 ;  /* 0x0000004012407825 */ /* 0x000fc800078e0238 */
[----:B------:R-:W-:Y:S02]  /*21c0*/  IMAD.IADD R2, R3, 0x1, -R14 ;  /* 0x0000000103027824 */ /* 0x000fe400078e0a0e */
[----:B------:R-:W-:-:S03]  /*21d0*/  IMAD.IADD R0, R63, 0x1, -R0 ;  /* 0x000000013f007824 */ /* 0x000fc600078e0a00 */
[----:B------:R-:W-:-:S04]  /*21e0*/  ISETP.GT.AND P2, PT, R2, RZ, PT ;  /* 0x000000ff0200720c */ /* 0x000fc80003f44270 */
[----:B------:R-:W-:Y:S01]  /*21f0*/  ISETP.GT.AND P1, PT, R0, RZ, P2 ;  /* 0x000000ff0000720c */ /* 0x000fe20001724270 */
[-C--:B0-----:R-:W-:Y:S02]  /*2200*/  IMAD R3, R65, R70.reuse, RZ ;  /* 0x0000004641037224 */ /* 0x081fe400078e02ff */
[----:B------:R-:W-:-:S04]  /*2210*/  IMAD.WIDE.U32 R66, R64, R70, R4 ;  /* 0x0000004640427225 */ /* 0x000fc800078e0004 */
[----:B------:R-:W-:-:S04]  /*2220*/  IMAD R3, R64, R71, R3 ;  /* 0x0000004740037224 */ /* 0x000fc800078e0203 */
[----:B------:R-:W-:Y:S01]  /*2230*/  IMAD.IADD R7, R67, 0x1, R3 ;  /* 0x0000000143077824 */ /* 0x000fe200078e0203 */
[----:B------:R-:W-:Y:S06]  /*2240*/  @!P0 BRA `(.L_x_32) ;  /* 0x0000001400f08947 */ /* 0x000fec0003800000 */
[----:B------:R-:W0:Y:S01]  /*2250*/  LDC.64 R72, c[0x0][0x5b8] ;  /* 0x00016e00ff487b82 */ /* 0x000e220000000a00 */
[----:B------:R-:W-:-:S07]  /*2260*/  ULDC.64 UR4, c[0x0][0x5c0] ;  /* 0x0001700000047ab9 */ /* 0x000fce0000000a00 */
[----:B------:R-:W1:Y:S08]  /*2270*/  LDC.64 R74, c[0x0][0x5b0] ;  /* 0x00016c00ff4a7b82 */ /* 0x000e700000000a00 */
[----:B------:R-:W2:Y:S01]  /*2280*/  LDC.64 R76, c[0x0][0x5a8] ;  /* 0x00016a00ff4c7b82 */ /* 0x000ea20000000a00 */
[-C--:B0-----:R-:W-:Y:S02]  /*2290*/  IMAD R6, R11, R72.reuse, RZ ;  /* 0x000000480b067224 */ /* 0x081fe400078e02ff */
[----:B------:R-:W-:-:S04]  /*22a0*/  IMAD.WIDE.U32 R4, R19, R72, R8 ;  /* 0x0000004813047225 */ /* 0x000fc800078e0008 */
[----:B------:R-:W-:Y:S01]  /*22b0*/  IMAD R67, R19, R73, R6 ;  /* 0x0000004913437224 */ /* 0x000fe200078e0206 */
[----:B------:R-:W-:Y:S01]  /*22c0*/  IADD3 R10, P0, R14, R4, RZ ;  /* 0x000000040e0a7210 */ /* 0x000fe20007f1e0ff */
[----:B-1----:R-:W-:-:S03]  /*22d0*/  IMAD R3, R65, R74, RZ ;  /* 0x0000004a41037224 */ /* 0x002fc600078e02ff */
[----:B------:R-:W-:Y:S01]  /*22e0*/  IADD3.X R11, R15, R5, R67, P0, !PT ;  /* 0x000000050f0b7210 */ /* 0x000fe200007fe443 */
[C---:B------:R-:W-:Y:S02]  /*22f0*/  IMAD R69, R64.reuse, R75, R3 ;  /* 0x0000004b40457224 */ /* 0x040fe400078e0203 */
[----:B------:R-:W-:-:S04]  /*2300*/  IMAD.WIDE.U32 R4, R64, R74, R10 ;  /* 0x0000004a40047225 */ /* 0x000fc800078e000a */
[----:B------:R-:W-:Y:S01]  /*2310*/  IMAD.IADD R3, R5, 0x1, R69 ;  /* 0x0000000105037824 */ /* 0x000fe200078e0245 */
[----:B--2---:R-:W-:-:S04]  /*2320*/  LEA R12, P0, R4, R76, 0x1 ;  /* 0x0000004c040c7211 */ /* 0x004fc800078008ff */
[----:B------:R-:W-:-:S05]  /*2330*/  LEA.HI.X R13, R4, R77, R3, 0x1, P0 ;  /* 0x0000004d040d7211 */ /* 0x000fca00000f0c03 */
[----:B------:R-:W2:Y:S01]  /*2340*/  @P1 LDG.E.LTC128B.U16 R3, desc[UR52][R12.64] ;  /* 0x000000340c031981 */ /* 0x000ea2000c1e1520 */
[----:B------:R-:W-:Y:S01]  /*2350*/  IMAD.WIDE.U32 R4, R64, R74, R14 ;  /* 0x0000004a40047225 */ /* 0x000fe200078e000e */
[----:B------:R-:W-:Y:S02]  /*2360*/  BSSY B1, `(.L_x_33) ;  /* 0x0000015000017945 */ /* 0x000fe40003800000 */
[----:B------:R-:W-:-:S04]  /*2370*/  IADD3 R20, P0, R8, R4, RZ ;  /* 0x0000000408147210 */ /* 0x000fc80007f1e0ff */
[----:B------:R-:W-:Y:S02]  /*2380*/  IADD3.X R21, R9, R69, R5, P0, !PT ;  /* 0x0000004509157210 */ /* 0x000fe400007fe405 */
[----:B------:R-:W-:Y:S01]  /*2390*/  LEA R6, P0, R66, UR4, 0x1 ;  /* 0x0000000442067c11 */ /* 0x000fe2000f8008ff */
[----:B------:R-:W-:-:S03]  /*23a0*/  IMAD.WIDE.U32 R20, R19, R72, R20 ;  /* 0x0000004813147225 */ /* 0x000fc600078e0014 */
[----:B------:R-:W-:Y:S02]  /*23b0*/  LEA.HI.X R7, R66, UR5, R7, 0x1, P0 ;  /* 0x0000000542077c11 */ /* 0x000fe400080f0c07 */
[----:B------:R-:W-:-:S04]  /*23c0*/  ISETP.GT.AND P0, PT, R2, 0x1, PT ;  /* 0x000000010200780c */ /* 0x000fc80003f04270 */
[----:B------:R-:W-:Y:S01]  /*23d0*/  ISETP.GT.AND P3, PT, R0, RZ, P0 ;  /* 0x000000ff0000720c */ /* 0x000fe20000764270 */
[----:B--2---:R-:W-:-:S05]  /*23e0*/  HADD2.F32 R4, -RZ, R3.H0_H0 ;  /* 0x20000003ff047230 */ /* 0x004fca0000004100 */
[----:B------:R-:W-:Y:S01]  /*23f0*/  FMUL R5, R4, R23 ;  /* 0x0000001704057220 */ /* 0x000fe20000400000 */
[----:B------:R-:W-:-:S03]  /*2400*/  LEA R4, P4, R20, R76, 0x1 ;  /* 0x0000004c14047211 */ /* 0x000fc600078808ff */
[----:B------:R-:W-:-:S05]  /*2410*/  FFMA R5, R24, R22, R5 ;  /* 0x0000001618057223 */ /* 0x000fca0000000005 */
[----:B------:R-:W-:Y:S01]  /*2420*/  F2FP.F16.F32.PACK_AB R12, RZ, R5 ;  /* 0x00000005ff0c723e */ /* 0x000fe200000000ff */
[----:B------:R-:W-:-:S03]  /*2430*/  IMAD.IADD R5, R67, 0x1, R21 ;  /* 0x0000000143057824 */ /* 0x000fc600078e0215 */
[----:B------:R-:W-:Y:S01]  /*2440*/  PRMT R13, R12, 0x7610, R13 ;  /* 0x000076100c0d7816 */ /* 0x000fe2000000000d */
[----:B------:R-:W-:Y:S01]  /*2450*/  IMAD.SHL.U32 R12, R74, 0x8, RZ ;  /* 0x000000084a0c7824 */ /* 0x000fe200078e00ff */
[----:B------:R-:W-:-:S03]  /*2460*/  LEA.HI.X R5, R20, R77, R5, 0x1, P4 ;  /* 0x0000004d14057211 */ /* 0x000fc600020f0c05 */
[----:B------:R0:W-:Y:S02]  /*2470*/  @P1 STG.E.U16 desc[UR52][R6.64], R13 ;  /* 0x0000000d06001986 */ /* 0x0001e4000c101534 */
[----:B0-----:R-:W-:Y:S01]  /*2480*/  SHF.L.U64.HI R13, R74, 0x3, R75 ;  /* 0x000000034a0d7819 */ /* 0x001fe2000001024b */
[----:B------:R-:W-:Y:S06]  /*2490*/  @!P3 BRA `(.L_x_34) ;  /* 0x000000000004b947 */ /* 0x000fec0003800000 */
[----:B------:R0:W5:Y:S02]  /*24a0*/  LDG.E.LTC128B.U16 R3, desc[UR52][R4.64+0x2] ;  /* 0x0000023404037981 */ /* 0x000164000c1e1520 */
.L_x_34:
[----:B------:R-:W-:Y:S05]  /*24b0*/  BSYNC B1 ;  /* 0x0000000000017941 */ /* 0x000fea0003800000 */
.L_x_33:
[----:B-----5:R-:W-:Y:S01]  /*24c0*/  HADD2.F32 R18, -RZ, R3.H0_H0 ;  /* 0x20000003ff127230 */ /* 0x020fe20000004100 */
[----:B------:R-:W-:Y:S01]  /*24d0*/  ISETP.GT.AND P2, PT, R0, 0x8, P2 ;  /* 0x000000080000780c */ /* 0x000fe20001744270 */
[----:B------:R-:W-:-:S04]  /*24e0*/  IMAD.WIDE.U32 R64, R64, R74, R12 ;  /* 0x0000004a40407225 */ /* 0x000fc800078e000c */
[----:B------:R-:W-:Y:S01]  /*24f0*/  FMUL R18, R18, R23 ;  /* 0x0000001712127220 */ /* 0x000fe20000400000 */
[----:B------:R-:W-:Y:S01]  /*2500*/  IMAD.IADD R69, R69, 0x1, R65 ;  /* 0x0000000145457824 */ /* 0x000fe200078e0241 */
[----:B------:R-:W-:Y:S02]  /*2510*/  IADD3 R10, P1, R10, R64, RZ ;  /* 0x000000400a0a7210 */ /* 0x000fe40007f3e0ff */
[----:B------:R-:W-:-:S03]  /*2520*/  FFMA R18, R25, R22, R18 ;  /* 0x0000001619127223 */ /* 0x000fc60000000012 */
[----:B------:R-:W-:Y:S01]  /*2530*/  IMAD.X R11, R69, 0x1, R11, P1 ;  /* 0x00000001450b7824 */ /* 0x000fe200008e060b */
[C---:B------:R-:W-:Y:S02]  /*2540*/  LEA R12, P1, R10.reuse, R76, 0x1 ;  /* 0x0000004c0a0c7211 */ /* 0x040fe400078208ff */
[----:B------:R-:W-:Y:S02]  /*2550*/  F2FP.F16.F32.PACK_AB R18, RZ, R18 ;  /* 0x00000012ff12723e */ /* 0x000fe400000000ff */
[----:B------:R-:W-:Y:S02]  /*2560*/  LEA.HI.X R13, R10, R77, R11, 0x1, P1 ;  /* 0x0000004d0a0d7211 */ /* 0x000fe400008f0c0b */
[----:B------:R-:W-:Y:S02]  /*2570*/  PRMT R20, R18, 0x7610, R20 ;  /* 0x0000761012147816 */ /* 0x000fe40000000014 */
[----:B------:R-:W-:-:S03]  /*2580*/  PRMT R18, R3, 0x7610, R18 ;  /* 0x0000761003127816 */ /* 0x000fc60000000012 */
[----:B------:R1:W-:Y:S04]  /*2590*/  @P3 STG.E.U16 desc[UR52][R6.64+0x2], R20 ;  /* 0x0000021406003986 */ /* 0x0003e8000c101534 */
[----:B------:R-:W2:Y:S01]  /*25a0*/  @P2 LDG.E.LTC128B.U16 R18, desc[UR52][R12.64] ;  /* 0x000000340c122981 */ /* 0x000ea2000c1e1520 */
[----:B------:R-:W-:Y:S01]  /*25b0*/  IADD3 R14, P1, P3, R8, R64, R14 ;  /* 0x00000040080e7210 */ /* 0x000fe20007b3e00e */
[----:B------:R-:W-:Y:S01]  /*25c0*/  BSSY B1, `(.L_x_35) ;  /* 0x0000011000017945 */ /* 0x000fe20003800000 */
[C---:B------:R-:W-:Y:S02]  /*25d0*/  SHF.L.U64.HI R11, R70.reuse, 0x4, R71 ;  /* 0x00000004460b7819 */ /* 0x040fe40000010247 */
[----:B------:R-:W-:Y:S02]  /*25e0*/  IADD3.X R15, R9, R69, R15, P1, P3 ;  /* 0x00000045090f7210 */ /* 0x000fe40000fe640f */
[----:B------:R-:W-:-:S02]  /*25f0*/  LEA R10, P1, R70, R6, 0x4 ;  /* 0x00000006460a7211 */ /* 0x000fc400078220ff */
[----:B------:R-:W-:Y:S01]  /*2600*/  ISETP.GT.AND P0, PT, R0, 0x8, P0 ;  /* 0x000000080000780c */ /* 0x000fe20000704270 */
[----:B------:R-:W-:-:S04]  /*2610*/  IMAD.WIDE.U32 R14, R19, R72, R14 ;  /* 0x00000048130e7225 */ /* 0x000fc800078e000e */
[----:B------:R-:W-:Y:S02]  /*2620*/  IMAD.X R11, R11, 0x1, R7, P1 ;  /* 0x000000010b0b7824 */ /* 0x000fe400008e0607 */
[----:B------:R-:W-:Y:S02]  /*2630*/  IMAD.IADD R9, R67, 0x1, R15 ;  /* 0x0000000143097824 */ /* 0x000fe400078e020f */
[----:B--2---:R-:W-:-:S05]  /*2640*/  HADD2.F32 R8, -RZ, R18.H0_H0 ;  /* 0x20000012ff087230 */ /* 0x004fca0000004100 */
[----:B------:R-:W-:Y:S01]  /*2650*/  FMUL R3, R8, R23 ;  /* 0x0000001708037220 */ /* 0x000fe20000400000 */
[----:B------:R-:W-:-:S03]  /*2660*/  LEA R8, P3, R14, R76, 0x1 ;  /* 0x0000004c0e087211 */ /* 0x000fc600078608ff */
[----:B------:R-:W-:Y:S01]  /*2670*/  FFMA R3, R26, R22, R3 ;  /* 0x000000161a037223 */ /* 0x000fe20000000003 */
[----:B------:R-:W-:-:S04]  /*2680*/  LEA.HI.X R9, R14, R77, R9, 0x1, P3 ;  /* 0x0000004d0e097211 */ /* 0x000fc800018f0c09 */
[----:B------:R-:W-:-:S05]  /*2690*/  F2FP.F16.F32.PACK_AB R3, RZ, R3 ;  /* 0x00000003ff03723e */ /* 0x000fca00000000ff */
[----:B------:R1:W-:Y:S01]  /*26a0*/  @P2 STG.E.U16 desc[UR52][R10.64], R3 ;  /* 0x000000030a002986 */ /* 0x0003e2000c101534 */
[----:B------:R-:W-:Y:S05]  /*26b0*/  @!P0 BRA `(.L_x_36) ;  /* 0x0000000000048947 */ /* 0x000fea0003800000 */
[----:B------:R2:W5:Y:S02]  /*26c0*/  LDG.E.LTC128B.U16 R18, desc[UR52][R8.64+0x2] ;  /* 0x0000023408127981 */ /* 0x000564000c1e1520 */
.L_x_36:
[----:B------:R-:W-:Y:S05]  /*26d0*/  BSYNC B1 ;  /* 0x0000000000017941 */ /* 0x000fea0003800000 */
.L_x_35:
[----:B-----5:R-:W-:Y:S01]  /*26e0*/  HADD2.F32 R12, -RZ, R18.H0_H0 ;  /* 0x20000012ff0c7230 */ /* 0x020fe20000004100 */
[----:B------:R-:W-:Y:S01]  /*26f0*/  ISETP.GT.AND P1, PT, R2, 0x8, PT ;  /* 0x000000080200780c */ /* 0x000fe20003f24270 */
[----:B------:R-:W-:Y:S03]  /*2700*/  BSSY B1, `(.L_x_37) ;  /* 0x0000008000017945 */ /* 0x000fe60003800000 */
[----:B------:R-:W-:Y:S01]  /*2710*/  FMUL R12, R12, R23 ;  /* 0x000000170c0c7220 */ /* 0x000fe20000400000 */
[----:B------:R-:W-:-:S03]  /*2720*/  ISETP.GT.AND P2, PT, R0, RZ, P1 ;  /* 0x000000ff0000720c */ /* 0x000fc60000f44270 */
[----:B------:R-:W-:-:S05]  /*2730*/  FFMA R12, R27, R22, R12 ;  /* 0x000000161b0c7223 */ /* 0x000fca000000000c */
[----:B------:R-:W-:-:S05]  /*2740*/  F2FP.F16.F32.PACK_AB R12, RZ, R12 ;  /* 0x0000000cff0c723e */ /* 0x000fca00000000ff */
[----:B------:R3:W-:Y:S01]  /*2750*/  @P0 STG.E.U16 desc[UR52][R10.64+0x2], R12 ;  /* 0x0000020c0a000986 */ /* 0x0007e2000c101534 */
[----:B------:R-:W-:Y:S05]  /*2760*/  @!P2 BRA `(.L_x_38) ;  /* 0x000000000004a947 */ /* 0x000fea0003800000 */
[----:B------:R4:W5:Y:S02]  /*2770*/  LDG.E.LTC128B.U16 R18, desc[UR52][R4.64+0x10] ;  /* 0x0000103404127981 */ /* 0x000964000c1e1520 */
.L_x_38:
[----:B------:R-:W-:Y:S05]  /*2780*/  BSYNC B1 ;  /* 0x0000000000017941 */ /* 0x000fea0003800000 */
.L_x_37:
[----:B---3-5:R-:W-:Y:S01]  /*2790*/  HADD2.F32 R12, -RZ, R18.H0_H0 ;  /* 0x20000012ff0c7230 */ /* 0x028fe20000004100 */
[----:B------:R-:W-:Y:S01]  /*27a0*/  ISETP.GT.AND P0, PT, R2, 0x9, PT ;  /* 0x000000090200780c */ /* 0x000fe20003f04270 */
[----:B------:R-:W-:Y:S03]  /*27b0*/  BSSY B1, `(.L_x_39) ;  /* 0x0000008000017945 */ /* 0x000fe60003800000 */
[----:B-1----:R-:W-:Y:S01]  /*27c0*/  FMUL R3, R12, R23 ;  /* 0x000000170c037220 */ /* 0x002fe20000400000 */
[----:B------:R-:W-:-:S03]  /*27d0*/  ISETP.GT.AND P3, PT, R0, RZ, P0 ;  /* 0x000000ff0000720c */ /* 0x000fc60000764270 */
[----:B------:R-:W-:-:S05]  /*27e0*/  FFMA R3, R28, R22, R3 ;  /* 0x000000161c037223 */ /* 0x000fca0000000003 */
[----:B------:R-:W-:-:S05]  /*27f0*/  F2FP.F16.F32.PACK_AB R3, RZ, R3 ;  /* 0x00000003ff03723e */ /* 0x000fca00000000ff */
[----:B------:R1:W-:Y:S01]  /*2800*/  @P2 STG.E.U16 desc[UR52][R6.64+0x10], R3 ;  /* 0x0000100306002986 */ /* 0x0003e2000c101534 */
[----:B------:R-:W-:Y:S05]  /*2810*/  @!P3 BRA `(.L_x_40) ;  /* 0x000000000004b947 */ /* 0x000fea0003800000 */
[----:B------:R3:W5:Y:S02]  /*2820*/  LDG.E.LTC128B.U16 R18, desc[UR52][R4.64+0x12] ;  /* 0x0000123404127981 */ /* 0x000764000c1e1520 */
.L_x_40:
[----:B------:R-:W-:Y:S05]  /*2830*/  BSYNC B1 ;  /* 0x0000000000017941 */ /* 0x000fea0003800000 */
.L_x_39:
[----:B-----5:R-:W-:Y:S01]  /*2840*/  HADD2.F32 R12, -RZ, R18.H0_H0 ;  /* 0x20000012ff0c7230 */ /* 0x020fe20000004100 */
[----:B------:R-:W-:Y:S01]  /*2850*/  ISETP.GT.AND P1, PT, R0, 0x8, P1 ;  /* 0x000000080000780c */ /* 0x000fe20000f24270 */
[----:B------:R-:W-:Y:S03]  /*2860*/  BSSY B1, `(.L_x_41) ;  /* 0x0000007000017945 */ /* 0x000fe60003800000 */
[----:B------:R-:W-:-:S04]  /*2870*/  FMUL R12, R12, R23 ;  /* 0x000000170c0c7220 */ /* 0x000fc80000400000 */
[----:B------:R-:W-:-:S05]  /*2880*/  FFMA R12, R29, R22, R12 ;  /* 0x000000161d0c7223 */ /* 0x000fca000000000c */
[----:B------:R-:W-:-:S05]  /*2890*/  F2FP.F16.F32.PACK_AB R12, RZ, R12 ;  /* 0x0000000cff0c723e */ /* 0x000fca00000000ff */
[----:B------:R0:W-:Y:S01]  /*28a0*/  @P3 STG.E.U16 desc[UR52][R6.64+0x12], R12 ;  /* 0x0000120c06003986 */ /* 0x0001e2000c101534 */
[----:B------:R-:W-:Y:S05]  /*28b0*/  @!P1 BRA `(.L_x_42) ;  /* 0x0000000000049947 */ /* 0x000fea0003800000 */
[----:B------:R0:W5:Y:S02]  /*28c0*/  LDG.E.LTC128B.U16 R18, desc[UR52][R8.64+0x10] ;  /* 0x0000103408127981 */ /* 0x000164000c1e1520 */
.L_x_42:
[----:B------:R-:W-:Y:S05]  /*28d0*/  BSYNC B1 ;  /* 0x0000000000017941 */ /* 0x000fea0003800000 */
.L_x_41:
[----:B0----5:R-:W-:Y:S01]  /*28e0*/  HADD2.F32 R12, -RZ, R18.H0_H0 ;  /* 0x20000012ff0c7230 */ /* 0x021fe20000004100 */
[----:B------:R-:W-:Y:S01]  /*28f0*/  ISETP.GT.AND P0, PT, R0, 0x8, P0 ;  /* 0x000000080000780c */ /* 0x000fe20000704270 */
[----:B------:R-:W-:Y:S03]  /*2900*/  BSSY B1, `(.L_x_43) ;  /* 0x0000007000017945 */ /* 0x000fe60003800000 */
[----:B-1----:R-:W-:-:S04]  /*2910*/  FMUL R3, R12, R23 ;  /* 0x000000170c037220 */ /* 0x002fc80000400000 */
[----:B------:R-:W-:-:S05]  /*2920*/  FFMA R3, R30, R22, R3 ;  /* 0x000000161e037223 */ /* 0x000fca0000000003 */
[----:B------:R-:W-:-:S05]  /*2930*/  F2FP.F16.F32.PACK_AB R3, RZ, R3 ;  /* 0x00000003ff03723e */ /* 0x000fca00000000ff */
[----:B------:R0:W-:Y:S01]  /*2940*/  @P1 STG.E.U16 desc[UR52][R10.64+0x10], R3 ;  /* 0x000010030a001986 */ /* 0x0001e2000c101534 */
[----:B------:R-:W-:Y:S05]  /*2950*/  @!P0 BRA `(.L_x_44) ;  /* 0x0000000000048947 */ /* 0x000fea0003800000 */
[----:B------:R1:W5:Y:S02]  /*2960*/  LDG.E.LTC128B.U16 R18, desc[UR52][R8.64+0x12] ;  /* 0x0000123408127981 */ /* 0x000364000c1e1520 */
.L_x_44:
[----:B------:R-:W-:Y:S05]  /*2970*/  BSYNC B1 ;  /* 0x0000000000017941 */ /* 0x000fea0003800000 */
.L_x_43:
        /* <DEDUP_REMOVED lines=10> */
.L_x_46:
[----:B------:R-:W-:Y:S05]  /*2a20*/  BSYNC B1 ;  /* 0x0000000000017941 */ /* 0x000fea0003800000 */
.L_x_45:
[----:B0----5:R-:W-:Y:S01]  /*2a30*/  HADD2.F32 R12, -RZ, R18.H0_H0 ;  /* 0x20000012ff0c7230 */ /* 0x021fe20000004100 */
        /* <DEDUP_REMOVED lines=9> */
.L_x_48:
[----:B------:R-:W-:Y:S05]  /*2ad0*/  BSYNC B1 ;  /* 0x0000000000017941 */ /* 0x000fea0003800000 */
.L_x_47:
        /* <DEDUP_REMOVED lines=9> */
.L_x_50:
[----:B------:R-:W-:Y:S05]  /*2b70*/  BSYNC B1 ;  /* 0x0000000000017941 */ /* 0x000fea0003800000 */
.L_x_49:
[----:B0----5:R-:W-:Y:S01]  /*2b80*/  HADD2.F32 R12, -RZ, R18.H0_H0 ;  /* 0x20000012ff0c7230 */ /* 0x021fe20000004100 */
        /* <DEDUP_REMOVED lines=8> */
.L_x_52:
[----:B------:R-:W-:Y:S05]  /*2c10*/  BSYNC B1 ;  /* 0x0000000000017941 */ /* 0x000fea0003800000 */
.L_x_51:
        /* <DEDUP_REMOVED lines=10> */
.L_x_54:
[----:B------:R-:W-:Y:S05]  /*2cc0*/  BSYNC B1 ;  /* 0x0000000000017941 */ /* 0x000fea0003800000 */
.L_x_53:
        /* <DEDUP_REMOVED lines=10> */
.L_x_56:
[----:B------:R-:W-:Y:S05]  /*2d70*/  BSYNC B1 ;  /* 0x0000000000017941 */ /* 0x000fea0003800000 */
.L_x_55:
        /* <DEDUP_REMOVED lines=9> */
.L_x_58:
[----:B------:R-:W-:Y:S05]  /*2e10*/  BSYNC B1 ;  /* 0x0000000000017941 */ /* 0x000fea0003800000 */
.L_x_57:
        /* <DEDUP_REMOVED lines=9> */
.L_x_60:
[----:B------:R-:W-:Y:S05]  /*2eb0*/  BSYNC B1 ;  /* 0x0000000000017941 */ /* 0x000fea0003800000 */
.L_x_59:
        /* <DEDUP_REMOVED lines=10> */
.L_x_62:
[----:B------:R-:W-:Y:S05]  /*2f60*/  BSYNC B1 ;  /* 0x0000000000017941 */ /* 0x000fea0003800000 */
.L_x_61:
        /* <DEDUP_REMOVED lines=10> */
.L_x_64:
[----:B------:R-:W-:Y:S05]  /*3010*/  BSYNC B1 ;  /* 0x0000000000017941 */ /* 0x000fea0003800000 */
.L_x_63:
        /* <DEDUP_REMOVED lines=9> */
.L_x_66:
[----:B------:R-:W-:Y:S05]  /*30b0*/  BSYNC B1 ;  /* 0x0000000000017941 */ /* 0x000fea0003800000 */
.L_x_65:
        /* <DEDUP_REMOVED lines=9> */
.L_x_68:
[----:B------:R-:W-:Y:S05]  /*3150*/  BSYNC B1 ;  /* 0x0000000000017941 */ /* 0x000fea0003800000 */
.L_x_67:
        /* <DEDUP_REMOVED lines=10> */
.L_x_70:
[----:B------:R-:W-:Y:S05]  /*3200*/  BSYNC B1 ;  /* 0x0000000000017941 */ /* 0x000fea0003800000 */
.L_x_69:
        /* <DEDUP_REMOVED lines=10> */
.L_x_72:
[----:B------:R-:W-:Y:S05]  /*32b0*/  BSYNC B1 ;  /* 0x0000000000017941 */ /* 0x000fea0003800000 */
.L_x_71:
        /* <DEDUP_REMOVED lines=9> */
.L_x_74:
[----:B------:R-:W-:Y:S05]  /*3350*/  BSYNC B1 ;  /* 0x0000000000017941 */ /* 0x000fea0003800000 */
.L_x_73:
        /* <DEDUP_REMOVED lines=9> */
.L_x_76:
[----:B------:R-:W-:Y:S05]  /*33f0*/  BSYNC B1 ;  /* 0x0000000000017941 */ /* 0x000fea0003800000 */
.L_x_75:
        /* <DEDUP_REMOVED lines=10> */
.L_x_78:
[----:B------:R-:W-:Y:S05]  /*34a0*/  BSYNC B1 ;  /* 0x0000000000017941 */ /* 0x000fea0003800000 */
.L_x_77:
        /* <DEDUP_REMOVED lines=10> */
.L_x_80:
[----:B------:R-:W-:Y:S05]  /*3550*/  BSYNC B1 ;  /* 0x0000000000017941 */ /* 0x000fea0003800000 */
.L_x_79:
        /* <DEDUP_REMOVED lines=9> */
.L_x_82:
[----:B------:R-:W-:Y:S05]  /*35f0*/  BSYNC B1 ;  /* 0x0000000000017941 */ /* 0x000fea0003800000 */
.L_x_81:
        /* <DEDUP_REMOVED lines=9> */
.L_x_84:
[----:B------:R-:W-:Y:S05]  /*3690*/  BSYNC B1 ;  /* 0x0000000000017941 */ /* 0x000fea0003800000 */
.L_x_83:
        /* <DEDUP_REMOVED lines=10> */
.L_x_86:
[----:B------:R-:W-:Y:S05]  /*3740*/  BSYNC B1 ;  /* 0x0000000000017941 */ /* 0x000fea0003800000 */
.L_x_85:
[----:B0----5:R-:W-:Y:S01]  /*3750*/  HADD2.F32 R12, -RZ, R18.H0_H0 ;  /* 0x20000012ff0c7230 */ /* 0x021fe20000004100 */
[----:B------:R-:W-:Y:S01]  /*3760*/  ISETP.GT.AND P0, PT, R2, 0x39, PT ;  /* 0x000000390200780c */ /* 0x000fe20003f04270 */
[----:B------:R-:W-:Y:S01]  /*3770*/  @P2 IMAD.MOV.U32 R2, RZ, RZ, R6 ;  /* 0x000000ffff022224 */ /* 0x000fe200078e0006 */
[----:B------:R-:W-:Y:S02]  /*3780*/  BSSY B1, `(.L_x_87) ;  /* 0x000000a000017945 */ /* 0x000fe40003800000 */
[----:B------:R-:W-:Y:S01]  /*3790*/  FMUL R3, R12, R23 ;  /* 0x000000170c037220 */ /* 0x000fe20000400000 */
[----:B------:R-:W-:-:S03]  /*37a0*/  ISETP.GT.AND P3, PT, R0, RZ, P0 ;  /* 0x000000ff0000720c */ /* 0x000fc60000764270 */
[----:B------:R-:W-:-:S05]  /*37b0*/  FFMA R3, R52, R22, R3 ;  /* 0x0000001634037223 */ /* 0x000fca0000000003 */
[----:B------:R-:W-:-:S04]  /*37c0*/  F2FP.F16.F32.PACK_AB R3, RZ, R3 ;  /* 0x00000003ff03723e */ /* 0x000fc800000000ff */
[----:B------:R-:W-:Y:S01]  /*37d0*/  PRMT R12, R3, 0x7610, R12 ;  /* 0x00007610030c7816 */ /* 0x000fe2000000000c */
[----:B------:R-:W-:-:S05]  /*37e0*/  @P2 IMAD.MOV.U32 R3, RZ, RZ, R7 ;  /* 0x000000ffff032224 */ /* 0x000fca00078e0007 */
[----:B------:R0:W-:Y:S01]  /*37f0*/  @P2 STG.E.U16 desc[UR52][R2.64+0x70], R12 ;  /* 0x0000700c02002986 */ /* 0x0001e2000c101534 */
[----:B------:R-:W-:Y:S05]  /*3800*/  @!P3 BRA `(.L_x_88) ;  /* 0x000000000004b947 */ /* 0x000fea0003800000 */
[----:B------:R0:W5:Y:S02]  /*3810*/  LDG.E.LTC128B.U16 R18, desc[UR52][R4.64+0x72] ;  /* 0x0000723404127981 */ /* 0x000164000c1e1520 */
.L_x_88:
[----:B------:R-:W-:Y:S05]  /*3820*/  BSYNC B1 ;  /* 0x0000000000017941 */ /* 0x000fea0003800000 */
.L_x_87:
        /* <DEDUP_REMOVED lines=9> */
.L_x_90:
[----:B------:R-:W-:Y:S05]  /*38c0*/  BSYNC B1 ;  /* 0x0000000000017941 */ /* 0x000fea0003800000 */
.L_x_89:
[----:B0----5:R-:W-:Y:S01]  /*38d0*/  HADD2.F32 R2, -RZ, R18.H0_H0 ;  /* 0x20000012ff027230 */ /* 0x021fe20000004100 */
[----:B------:R-:W-:Y:S01]  /*38e0*/  ISETP.GT.AND P0, PT, R0, 0x8, P0 ;  /* 0x000000080000780c */ /* 0x000fe20000704270 */
[----:B------:R-:W-:Y:S03]  /*38f0*/  BSSY B1, `(.L_x_91) ;  /* 0x000000a000017945 */ /* 0x000fe60003800000 */
[----:B------:R-:W-:Y:S01]  /*3900*/  FMUL R3, R2, R23 ;  /* 0x0000001702037220 */ /* 0x000fe20000400000 */
[----:B------:R-:W-:-:S03]  /*3910*/  @P1 IMAD.MOV.U32 R2, RZ, RZ, R10 ;  /* 0x000000ffff021224 */ /* 0x000fc600078e000a */
[----:B------:R-:W-:-:S05]  /*3920*/  FFMA R3, R54, R22, R3 ;  /* 0x0000001636037223 */ /* 0x000fca0000000003 */
[----:B------:R-:W-:-:S04]  /*3930*/  F2FP.F16.F32.PACK_AB R3, RZ, R3 ;  /* 0x00000003ff03723e */ /* 0x000fc800000000ff */
[----:B---34-:R-:W-:Y:S01]  /*3940*/  PRMT R4, R3, 0x7610, R4 ;  /* 0x0000761003047816 */ /* 0x018fe20000000004 */
[----:B------:R-:W-:-:S05]  /*3950*/  @P1 IMAD.MOV.U32 R3, RZ, RZ, R11 ;  /* 0x000000ffff031224 */ /* 0x000fca00078e000b */
[----:B------:R0:W-:Y:S01]  /*3960*/  @P1 STG.E.U16 desc[UR52][R2.64+0x70], R4 ;  /* 0x0000700402001986 */ /* 0x0001e2000c101534 */
[----:B------:R-:W-:Y:S05]  /*3970*/  @!P0 BRA `(.L_x_92) ;  /* 0x0000000000048947 */ /* 0x000fea0003800000 */
[----:B------:R3:W5:Y:S02]  /*3980*/  LDG.E.LTC128B.U16 R18, desc[UR52][R8.64+0x72] ;  /* 0x0000723408127981 */ /* 0x000764000c1e1520 */
.L_x_92:
[----:B------:R-:W-:Y:S05]  /*3990*/  BSYNC B1 ;  /* 0x0000000000017941 */ /* 0x000fea0003800000 */
.L_x_91:
[----:B------:R-:W-:Y:S05]  /*39a0*/  @!P0 BRA `(.L_x_93) ;  /* 0x0000000800b08947 */ /* 0x000fea0003800000 */
[----:B-----5:R-:W-:-:S05]  /*39b0*/  HADD2.F32 R18, -RZ, R18.H0_H0 ;  /* 0x20000012ff127230 */ /* 0x020fca0000004100 */
[----:B------:R-:W-:-:S04]  /*39c0*/  FMUL R18, R18, R23 ;  /* 0x0000001712127220 */ /* 0x000fc80000400000 */
[----:B------:R-:W-:-:S05]  /*39d0*/  FFMA R18, R55, R22, R18 ;  /* 0x0000001637127223 */ /* 0x000fca0000000012 */
[----:B------:R-:W-:-:S05]  /*39e0*/  F2FP.F16.F32.PACK_AB R18, RZ, R18 ;  /* 0x00000012ff12723e */ /* 0x000fca00000000ff */
[----:B------:R4:W-:Y:S01]  /*39f0*/  STG.E.U16 desc[UR52][R10.64+0x72], R18 ;  /* 0x000072120a007986 */ /* 0x0009e2000c101534 */
[----:B------:R-:W-:Y:S05]  /*3a00*/  BRA `(.L_x_93) ;  /* 0x0000000800987947 */ /* 0x000fea0003800000 */
.L_x_32:
[----:B------:R-:W-:Y:S01]  /*3a10*/  ISETP.GT.AND P0, PT, R2, 0x1, PT ;  /* 0x000000010200780c */ /* 0x000fe20003f04270 */
[----:B------:R-:W-:Y:S01]  /*3a20*/  ULDC.64 UR4, c[0x0][0x5c0] ;  /* 0x0001700000047ab9 */ /* 0x000fe20000000a00 */
[-C--:B------:R-:W-:Y:S01]  /*3a30*/  FMUL R24, R24, R22.reuse ;  /* 0x0000001618187220 */ /* 0x080fe20000400000 */
[-C--:B------:R-:W-:Y:S01]  /*3a40*/  FMUL R25, R25, R22.reuse ;  /* 0x0000001619197220 */ /* 0x080fe20000400000 */
[----:B------:R-:W-:Y:S01]  /*3a50*/  ISETP.GT.AND P3, PT, R0, RZ, P0 ;  /* 0x000000ff0000720c */ /* 0x000fe20000764270 */
[-C--:B------:R-:W-:Y:S01]  /*3a60*/  FMUL R26, R26, R22.reuse ;  /* 0x000000161a1a7220 */ /* 0x080fe20000400000 */
[----:B------:R-:W-:Y:S01]  /*3a70*/  LEA R4, P4, R66, UR4, 0x1 ;  /* 0x0000000442047c11 */ /* 0x000fe2000f8808ff */
[----:B------:R-:W-:Y:S01]  /*3a80*/  FMUL R27, R27, R22 ;  /* 0x000000161b1b7220 */ /* 0x000fe20000400000 */
[----:B------:R-:W-:Y:S01]  /*3a90*/  F2FP.F16.F32.PACK_AB R24, RZ, R24 ;  /* 0x00000018ff18723e */ /* 0x000fe200000000ff */
[-C--:B------:R-:W-:Y:S01]  /*3aa0*/  FMUL R28, R28, R22.reuse ;  /* 0x000000161c1c7220 */ /* 0x080fe20000400000 */
[----:B------:R-:W-:Y:S01]  /*3ab0*/  LEA.HI.X R5, R66, UR5, R7, 0x1, P4 ;  /* 0x0000000542057c11 */ /* 0x000fe2000a0f0c07 */
[-C--:B------:R-:W-:Y:S01]  /*3ac0*/  FMUL R29, R29, R22.reuse ;  /* 0x000000161d1d7220 */ /* 0x080fe20000400000 */
[----:B------:R-:W-:Y:S01]  /*3ad0*/  F2FP.F16.F32.PACK_AB R25, RZ, R25 ;  /* 0x00000019ff19723e */ /* 0x000fe200000000ff */
[----:B------:R-:W-:Y:S01]  /*3ae0*/  FMUL R30, R30, R22 ;  /* 0x000000161e1e7220 */ /* 0x000fe20000400000 */
[C---:B------:R-:W-:Y:S01]  /*3af0*/  SHF.L.U64.HI R71, R70.reuse, 0x4, R71 ;  /* 0x0000000446477819 */ /* 0x040fe20000010247 */
[----:B------:R-:W-:Y:S01]  /*3b00*/  @P1 STG.E.U16 desc[UR52][R4.64], R24 ;  /* 0x0000001804001986 */ /* 0x000fe2000c101534 */
[----:B------:R-:W-:Y:S01]  /*3b10*/  LEA R6, P4, R70, R4, 0x4 ;  /* 0x0000000446067211 */ /* 0x000fe200078820ff */
[-C--:B------:R-:W-:Y:S01]  /*3b20*/  FMUL R31, R31, R22.reuse ;  /* 0x000000161f1f7220 */ /* 0x080fe20000400000 */
[----:B------:R-:W-:Y:S01]  /*3b30*/  ISETP.GT.AND P2, PT, R0, 0x8, P2 ;  /* 0x000000080000780c */ /* 0x000fe20001744270 */
[----:B------:R-:W-:Y:S01]  /*3b40*/  @P3 STG.E.U16 desc[UR52][R4.64+0x2], R25 ;  /* 0x0000021904003986 */ /* 0x000fe2000c101534 */
[----:B------:R-:W-:Y:S01]  /*3b50*/  ISETP.GT.AND P1, PT, R2, 0x8, PT ;  /* 0x000000080200780c */ /* 0x000fe20003f24270 */
[----:B------:R-:W-:Y:S01]  /*3b60*/  IMAD.X R7, R71, 0x1, R5, P4 ;  /* 0x0000000147077824 */ /* 0x000fe200020e0605 */
[----:B------:R-:W-:Y:S01]  /*3b70*/  ISETP.GT.AND P3, PT, R0, 0x8, P0 ;  /* 0x000000080000780c */ /* 0x000fe20000764270 */
[-C--:B------:R-:W-:Y:S01]  /*3b80*/  FMUL R32, R32, R22.reuse ;  /* 0x0000001620207220 */ /* 0x080fe20000400000 */
[----:B------:R-:W-:Y:S01]  /*3b90*/  ISETP.GT.AND P0, PT, R2, 0x9, PT ;  /* 0x000000090200780c */ /* 0x000fe20003f04270 */
[-C--:B------:R-:W-:Y:S01]  /*3ba0*/  FMUL R33, R33, R22.reuse ;  /* 0x0000001621217220 */ /* 0x080fe20000400000 */
[----:B------:R-:W-:Y:S01]  /*3bb0*/  ISETP.GT.AND P5, PT, R0, RZ, P1 ;  /* 0x000000ff0000720c */ /* 0x000fe20000fa4270 */
[-C--:B------:R-:W-:Y:S01]  /*3bc0*/  FMUL R34, R34, R22.reuse ;  /* 0x0000001622227220 */ /* 0x080fe20000400000 */
[----:B------:R-:W-:Y:S01]  /*3bd0*/  ISETP.GT.AND P4, PT, R0, RZ, P0 ;  /* 0x000000ff0000720c */ /* 0x000fe20000784270 */
[----:B------:R-:W-:Y:S01]  /*3be0*/  FMUL R35, R35, R22 ;  /* 0x0000001623237220 */ /* 0x000fe20000400000 */
[----:B------:R-:W-:Y:S01]  /*3bf0*/  F2FP.F16.F32.PACK_AB R26, RZ, R26 ;  /* 0x0000001aff1a723e */ /* 0x000fe200000000ff */
[-C--:B------:R-:W-:Y:S01]  /*3c00*/  FMUL R36, R36, R22.reuse ;  /* 0x0000001624247220 */ /* 0x080fe20000400000 */
[----:B------:R-:W-:Y:S01]  /*3c10*/  F2FP.F16.F32.PACK_AB R27, RZ, R27 ;  /* 0x0000001bff1b723e */ /* 0x000fe200000000ff */
[----:B------:R-:W-:Y:S01]  /*3c20*/  FMUL R37, R37, R22 ;  /* 0x0000001625257220 */ /* 0x000fe20000400000 */
[----:B------:R-:W-:Y:S01]  /*3c30*/  F2FP.F16.F32.PACK_AB R28, RZ, R28 ;  /* 0x0000001cff1c723e */ /* 0x000fe200000000ff */
[----:B------:R-:W-:Y:S01]  /*3c40*/  @P2 STG.E.U16 desc[UR52][R6.64], R26 ;  /* 0x0000001a06002986 */ /* 0x000fe2000c101534 */
[----:B------:R-:W-:Y:S01]  /*3c50*/  F2FP.F16.F32.PACK_AB R29, RZ, R29 ;  /* 0x0000001dff1d723e */ /* 0x000fe200000000ff */
[-C--:B------:R-:W-:Y:S01]  /*3c60*/  FMUL R38, R38, R22.reuse ;  /* 0x0000001626267220 */ /* 0x080fe20000400000 */
[----:B------:R-:W-:Y:S01]  /*3c70*/  ISETP.GT.AND P1, PT, R0, 0x8, P1 ;  /* 0x000000080000780c */ /* 0x000fe20000f24270 */
[----:B------:R-:W-:Y:S01]  /*3c80*/  @P3 STG.E.U16 desc[UR52][R6.64+0x2], R27 ;  /* 0x0000021b06003986 */ /* 0x000fe2000c101534 */
[----:B------:R-:W-:Y:S01]  /*3c90*/  ISETP.GT.AND P3, PT, R2, 0x10, PT ;  /* 0x000000100200780c */ /* 0x000fe20003f64270 */
[-C--:B------:R-:W-:Y:S01]  /*3ca0*/  FMUL R39, R39, R22.reuse ;  /* 0x0000001627277220 */ /* 0x080fe20000400000 */
[----:B------:R-:W-:Y:S01]  /*3cb0*/  ISETP.GT.AND P2, PT, R0, 0x8, P0 ;  /* 0x000000080000780c */ /* 0x000fe20000744270 */
[----:B------:R-:W-:Y:S01]  /*3cc0*/  @P5 STG.E.U16 desc[UR52][R4.64+0x10], R28 ;  /* 0x0000101c04005986 */ /* 0x000fe2000c101534 */
[----:B------:R-:W-:Y:S01]  /*3cd0*/  ISETP.GT.AND P0, PT, R2, 0x11, PT ;  /* 0x000000110200780c */ /* 0x000fe20003f04270 */
[----:B------:R-:W-:Y:S01]  /*3ce0*/  FMUL R40, R40, R22 ;  /* 0x0000001628287220 */ /* 0x000fe20000400000 */
[----:B------:R-:W-:Y:S01]  /*3cf0*/  F2FP.F16.F32.PACK_AB R30, RZ, R30 ;  /* 0x0000001eff1e723e */ /* 0x000fe200000000ff */
[----:B------:R-:W-:Y:S01]  /*3d00*/  @P4 STG.E.U16 desc[UR52][R4.64+0x12], R29 ;  /* 0x0000121d04004986 */ /* 0x000fe2000c101534 */
[C---:B------:R-:W-:Y:S01]  /*3d10*/  ISETP.GT.AND P4, PT, R0.reuse, RZ, P3 ;  /* 0x000000ff0000720c */ /* 0x040fe20001f84270 */
[-C--:B------:R-:W-:Y:S01]  /*3d20*/  FMUL R41, R41, R22.reuse ;  /* 0x0000001629297220 */ /* 0x080fe20000400000 */
[----:B------:R-:W-:Y:S01]  /*3d30*/  ISETP.GT.AND P5, PT, R0, RZ, P0 ;  /* 0x000000ff0000720c */ /* 0x000fe200007a4270 */
[----:B------:R-:W-:Y:S01]  /*3d40*/  @P1 STG.E.U16 desc[UR52][R6.64+0x10], R30 ;  /* 0x0000101e06001986 */ /* 0x000fe2000c101534 */
[----:B------:R-:W-:Y:S01]  /*3d50*/  F2FP.F16.F32.PACK_AB R31, RZ, R31 ;  /* 0x0000001fff1f723e */ /* 0x000fe200000000ff */
[----:B------:R-:W-:Y:S01]  /*3d60*/  FMUL R42, R42, R22 ;  /* 0x000000162a2a7220 */ /* 0x000fe20000400000 */
[----:B------:R-:W-:Y:S01]  /*3d70*/  F2FP.F16.F32.PACK_AB R32, RZ, R32 ;  /* 0x00000020ff20723e */ /* 0x000fe200000000ff */
[-C--:B------:R-:W-:Y:S01]  /*3d80*/  FMUL R43, R43, R22.reuse ;  /* 0x000000162b2b7220 */ /* 0x080fe20000400000 */
[----:B------:R-:W-:Y:S01]  /*3d90*/  ISETP.GT.AND P1, PT, R0, 0x8, P3 ;  /* 0x000000080000780c */ /* 0x000fe20001f24270 */
[----:B------:R-:W-:Y:S01]  /*3da0*/  @P2 STG.E.U16 desc[UR52][R6.64+0x12], R31 ;  /* 0x0000121f06002986 */ /* 0x000fe2000c101534 */
[----:B------:R-:W-:Y:S01]  /*3db0*/  F2FP.F16.F32.PACK_AB R33, RZ, R33 ;  /* 0x00000021ff21723e */ /* 0x000fe200000000ff */
[-C--:B------:R-:W-:Y:S01]  /*3dc0*/  FMUL R44, R44, R22.reuse ;  /* 0x000000162c2c7220 */ /* 0x080fe20000400000 */
[----:B------:R-:W-:Y:S01]  /*3dd0*/  ISETP.GT.AND P2, PT, R2, 0x18, PT ;  /* 0x000000180200780c */ /* 0x000fe20003f44270 */
[----:B------:R-:W-:Y:S01]  /*3de0*/  @P4 STG.E.U16 desc[UR52][R4.64+0x20], R32 ;  /* 0x0000202004004986 */ /* 0x000fe2000c101534 */
[----:B------:R-:W-:Y:S01]  /*3df0*/  ISETP.GT.AND P0, PT, R0, 0x8, P0 ;  /* 0x000000080000780c */ /* 0x000fe20000704270 */
[-C--:B------:R-:W-:Y:S01]  /*3e00*/  FMUL R45, R45, R22.reuse ;  /* 0x000000162d2d7220 */ /* 0x080fe20000400000 */
[----:B------:R-:W-:Y:S01]  /*3e10*/  ISETP.GT.AND P3, PT, R2, 0x19, PT ;  /* 0x000000190200780c */ /* 0x000fe20003f64270 */
[----:B------:R-:W-:Y:S01]  /*3e20*/  @P5 STG.E.U16 desc[UR52][R4.64+0x22], R33 ;  /* 0x0000222104005986 */ /* 0x000fe2000c101534 */
[----:B------:R-:W-:Y:S01]  /*3e30*/  ISETP.GT.AND P4, PT, R0, RZ, P2 ;  /* 0x000000ff0000720c */ /* 0x000fe20001784270 */
[----:B------:R-:W-:Y:S01]  /*3e40*/  FMUL R46, R46, R22 ;  /* 0x000000162e2e7220 */ /* 0x000fe20000400000 */
[----:B------:R-:W-:Y:S01]  /*3e50*/  F2FP.F16.F32.PACK_AB R34, RZ, R34 ;  /* 0x00000022ff22723e */ /* 0x000fe200000000ff */
[-C--:B------:R-:W-:Y:S01]  /*3e60*/  FMUL R47, R47, R22.reuse ;  /* 0x000000162f2f7220 */ /* 0x080fe20000400000 */
[----:B------:R-:W-:Y:S01]  /*3e70*/  ISETP.GT.AND P5, PT, R0, RZ, P3 ;  /* 0x000000ff0000720c */ /* 0x000fe20001fa4270 */
[----:B------:R-:W-:Y:S01]  /*3e80*/  FMUL R48, R48, R22 ;  /* 0x0000001630307220 */ /* 0x000fe20000400000 */
[----:B------:R-:W-:Y:S01]  /*3e90*/  F2FP.F16.F32.PACK_AB R35, RZ, R35 ;  /* 0x00000023ff23723e */ /* 0x000fe200000000ff */
[----:B------:R-:W-:Y:S01]  /*3ea0*/  @P1 STG.E.U16 desc[UR52][R6.64+0x20], R34 ;  /* 0x0000202206001986 */ /* 0x000fe2000c101534 */
[----:B------:R-:W-:Y:S01]  /*3eb0*/  F2FP.F16.F32.PACK_AB R36, RZ, R36 ;  /* 0x00000024ff24723e */ /* 0x000fe200000000ff */
[-C--:B------:R-:W-:Y:S01]  /*3ec0*/  FMUL R49, R49, R22.reuse ;  /* 0x0000001631317220 */ /* 0x080fe20000400000 */
[C---:B------:R-:W-:Y:S01]  /*3ed0*/  ISETP.GT.AND P1, PT, R0.reuse, 0x8, P2 ;  /* 0x000000080000780c */ /* 0x040fe20001724270 */
[----:B------:R-:W-:Y:S01]  /*3ee0*/  @P0 STG.E.U16 desc[UR52][R6.64+0x22], R35 ;  /* 0x0000222306000986 */ /* 0x000fe2000c101534 */
[----:B------:R-:W-:Y:S01]  /*3ef0*/  ISETP.GT.AND P2, PT, R0, 0x8, P3 ;  /* 0x000000080000780c */ /* 0x000fe20001f44270 */
[-C--:B------:R-:W-:Y:S01]  /*3f00*/  FMUL R50, R50, R22.reuse ;  /* 0x0000001632327220 */ /* 0x080fe20000400000 */
[----:B------:R-:W-:Y:S01]  /*3f10*/  F2FP.F16.F32.PACK_AB R37, RZ, R37 ;  /* 0x00000025ff25723e */ /* 0x000fe200000000ff */
[----:B------:R-:W-:Y:S01]  /*3f20*/  @P4 STG.E.U16 desc[UR52][R4.64+0x30], R36 ;  /* 0x0000302404004986 */ /* 0x000fe2000c101534 */
[C---:B------:R-:W-:Y:S01]  /*3f30*/  ISETP.GT.AND P3, PT, R2.reuse, 0x20, PT ;  /* 0x000000200200780c */ /* 0x040fe20003f64270 */
[-C--:B------:R-:W-:Y:S01]  /*3f40*/  FMUL R51, R51, R22.reuse ;  /* 0x0000001633337220 */ /* 0x080fe20000400000 */
[----:B------:R-:W-:Y:S01]  /*3f50*/  ISETP.GT.AND P0, PT, R2, 0x21, PT ;  /* 0x000000210200780c */ /* 0x000fe20003f04270 */
[----:B------:R-:W-:Y:S01]  /*3f60*/  @P5 STG.E.U16 desc[UR52][R4.64+0x32], R37 ;  /* 0x0000322504005986 */ /* 0x000fe2000c101534 */
        /* <DEDUP_REMOVED lines=10> */
[----:B------:R-:W-:-:S02]  /*4010*/  F2FP.F16.F32.PACK_AB R41, RZ, R41 ;  /* 0x00000029ff29723e */ /* 0x000fc400000000ff */
[C---:B------:R-:W-:Y:S01]  /*4020*/  ISETP.GT.AND P1, PT, R0.reuse, 0x8, P3 ;  /* 0x000000080000780c */ /* 0x040fe20001f24270 */
[----:B------:R-:W-:Y:S01]  /*4030*/  @P2 STG.E.U16 desc[UR52][R6.64+0x32], R39 ;  /* 0x0000322706002986 */ /* 0x000fe2000c101534 */
[----:B------:R-:W-:Y:S02]  /*4040*/  ISETP.GT.AND P0, PT, R0, 0x8, P0 ;  /* 0x000000080000780c */ /* 0x000fe40000704270 */
[----:B------:R-:W-:Y:S01]  /*4050*/  F2FP.F16.F32.PACK_AB R42, RZ, R42 ;  /* 0x0000002aff2a723e */ /* 0x000fe200000000ff */
[----:B------:R-:W-:Y:S01]  /*4060*/  @P4 STG.E.U16 desc[UR52][R4.64+0x40], R40 ;  /* 0x0000402804004986 */ /* 0x000fe2000c101534 */
[C---:B------:R-:W-:Y:S02]  /*4070*/  ISETP.GT.AND P4, PT, R2.reuse, 0x28, PT ;  /* 0x000000280200780c */ /* 0x040fe40003f84270 */
[----:B------:R-:W-:Y:S01]  /*4080*/  F2FP.F16.F32.PACK_AB R43, RZ, R43 ;  /* 0x0000002bff2b723e */ /* 0x000fe200000000ff */
[----:B------:R-:W-:Y:S01]  /*4090*/  @P5 STG.E.U16 desc[UR52][R4.64+0x42], R41 ;  /* 0x0000422904005986 */ /* 0x000fe2000c101534 */
[----:B------:R-:W-:-:S02]  /*40a0*/  ISETP.GT.AND P5, PT, R2, 0x29, PT ;  /* 0x000000290200780c */ /* 0x000fc40003fa4270 */
[C---:B------:R-:W-:Y:S01]  /*40b0*/  ISETP.GT.AND P2, PT, R0.reuse, RZ, P4 ;  /* 0x000000ff0000720c */ /* 0x040fe20002744270 */
[----:B------:R-:W-:Y:S01]  /*40c0*/  @P1 STG.E.U16 desc[UR52][R6.64+0x40], R42 ;  /* 0x0000402a06001986 */ /* 0x000fe2000c101534 */
[----:B------:R-:W-:Y:S02]  /*40d0*/  ISETP.GT.AND P6, PT, R0, RZ, P5 ;  /* 0x000000ff0000720c */ /* 0x000fe40002fc4270 */
[----:B------:R-:W-:Y:S01]  /*40e0*/  F2FP.F16.F32.PACK_AB R44, RZ, R44 ;  /* 0x0000002cff2c723e */ /* 0x000fe200000000ff */
[----:B------:R-:W-:Y:S01]  /*40f0*/  @P0 STG.E.U16 desc[UR52][R6.64+0x42], R43 ;  /* 0x0000422b06000986 */ /* 0x000fe2000c101534 */
[C---:B------:R-:W-:Y:S02]  /*4100*/  ISETP.GT.AND P3, PT, R2.reuse, 0x30, PT ;  /* 0x000000300200780c */ /* 0x040fe40003f64270 */
[C---:B------:R-:W-:Y:S02]  /*4110*/  ISETP.GT.AND P1, PT, R2.reuse, 0x38, PT ;  /* 0x000000380200780c */ /* 0x040fe40003f24270 */
[----:B------:R-:W-:-:S02]  /*4120*/  ISETP.GT.AND P0, PT, R2, 0x39, PT ;  /* 0x000000390200780c */ /* 0x000fc40003f04270 */
[----:B------:R-:W-:Y:S01]  /*4130*/  ISETP.GT.AND P4, PT, R0, 0x8, P4 ;  /* 0x000000080000780c */ /* 0x000fe20002784270 */
[----:B------:R-:W-:Y:S01]  /*4140*/  @P2 STG.E.U16 desc[UR52][R4.64+0x50], R44 ;  /* 0x0000502c04002986 */ /* 0x000fe2000c101534 */
[----:B------:R-:W-:Y:S01]  /*4150*/  ISETP.GT.AND P2, PT, R2, 0x31, PT ;  /* 0x000000310200780c */ /* 0x000fe20003f44270 */
[----:B------:R-:W-:Y:S01]  /*4160*/  @P6 IMAD.MOV.U32 R2, RZ, RZ, R4 ;  /* 0x000000ffff026224 */ /* 0x000fe200078e0004 */
[----:B------:R-:W-:Y:S01]  /*4170*/  F2FP.F16.F32.PACK_AB R45, RZ, R45 ;  /* 0x0000002dff2d723e */ /* 0x000fe200000000ff */
[----:B------:R-:W-:Y:S01]  /*4180*/  @P6 IMAD.MOV.U32 R3, RZ, RZ, R5 ;  /* 0x000000ffff036224 */ /* 0x000fe200078e0005 */
[----:B------:R-:W-:Y:S02]  /*4190*/  F2FP.F16.F32.PACK_AB R46, RZ, R46 ;  /* 0x0000002eff2e723e */ /* 0x000fe400000000ff */
[----:B------:R-:W-:Y:S02]  /*41a0*/  F2FP.F16.F32.PACK_AB R47, RZ, R47 ;  /* 0x0000002fff2f723e */ /* 0x000fe400000000ff */
[----:B------:R0:W-:Y:S01]  /*41b0*/  @P6 STG.E.U16 desc[UR52][R2.64+0x52], R45 ;  /* 0x0000522d02006986 */ /* 0x0001e2000c101534 */
[----:B------:R-:W-:-:S02]  /*41c0*/  ISETP.GT.AND P6, PT, R0, 0x8, P5 ;  /* 0x000000080000780c */ /* 0x000fc40002fc4270 */
[C---:B------:R-:W-:Y:S02]  /*41d0*/  ISETP.GT.AND P5, PT, R0.reuse, RZ, P3 ;  /* 0x000000ff0000720c */ /* 0x040fe40001fa4270 */
[----:B------:R-:W-:Y:S02]  /*41e0*/  ISETP.GT.AND P3, PT, R0, 0x8, P3 ;  /* 0x000000080000780c */ /* 0x000fe40001f64270 */
[----:B------:R-:W-:Y:S02]  /*41f0*/  F2FP.F16.F32.PACK_AB R48, RZ, R48 ;  /* 0x00000030ff30723e */ /* 0x000fe400000000ff */
[----:B------:R-:W-:Y:S02]  /*4200*/  F2FP.F16.F32.PACK_AB R49, RZ, R49 ;  /* 0x00000031ff31723e */ /* 0x000fe400000000ff */
[----:B------:R-:W-:Y:S01]  /*4210*/  F2FP.F16.F32.PACK_AB R50, RZ, R50 ;  /* 0x00000032ff32723e */ /* 0x000fe200000000ff */
[----:B0-----:R-:W-:Y:S01]  /*4220*/  @P4 IMAD.MOV.U32 R2, RZ, RZ, R6 ;  /* 0x000000ffff024224 */ /* 0x001fe200078e0006 */
[----:B------:R-:W-:Y:S01]  /*4230*/  F2FP.F16.F32.PACK_AB R51, RZ, R51 ;  /* 0x00000033ff33723e */ /* 0x000fe200000000ff */
[----:B------:R-:W-:Y:S01]  /*4240*/  @P4 IMAD.MOV.U32 R3, RZ, RZ, R7 ;  /* 0x000000ffff034224 */ /* 0x000fe200078e0007 */
[----:B------:R-:W-:-:S02]  /*4250*/  F2FP.F16.F32.PACK_AB R52, RZ, R52 ;  /* 0x00000034ff34723e */ /* 0x000fc400000000ff */
[----:B------:R-:W-:Y:S02]  /*4260*/  F2FP.F16.F32.PACK_AB R53, RZ, R53 ;  /* 0x00000035ff35723e */ /* 0x000fe400000000ff */
[----:B------:R0:W-:Y:S01]  /*4270*/  @P4 STG.E.U16 desc[UR52][R2.64+0x50], R46 ;  /* 0x0000502e02004986 */ /* 0x0001e2000c101534 */
[C---:B------:R-:W-:Y:S02]  /*4280*/  ISETP.GT.AND P4, PT, R0.reuse, RZ, P2 ;  /* 0x000000ff0000720c */ /* 0x040fe40001784270 */
[----:B------:R-:W-:Y:S02]  /*4290*/  ISETP.GT.AND P2, PT, R0, 0x8, P2 ;  /* 0x000000080000780c */ /* 0x000fe40001744270 */
[----:B------:R-:W-:Y:S02]  /*42a0*/  F2FP.F16.F32.PACK_AB R54, RZ, R54 ;  /* 0x00000036ff36723e */ /* 0x000fe400000000ff */
[----:B------:R-:W-:Y:S01]  /*42b0*/  F2FP.F16.F32.PACK_AB R55, RZ, R55 ;  /* 0x00000037ff37723e */ /* 0x000fe200000000ff */
[----:B0-----:R-:W-:-:S02]  /*42c0*/  @P6 IMAD.MOV.U32 R2, RZ, RZ, R6 ;  /* 0x000000ffff026224 */ /* 0x001fc400078e0006 */
[----:B------:R-:W-:-:S05]  /*42d0*/  @P6 IMAD.MOV.U32 R3, RZ, RZ, R7 ;  /* 0x000000ffff036224 */ /* 0x000fca00078e0007 */
[----:B------:R0:W-:Y:S01]  /*42e0*/  @P6 STG.E.U16 desc[UR52][R2.64+0x52], R47 ;  /* 0x0000522f02006986 */ /* 0x0001e2000c101534 */
[C---:B------:R-:W-:Y:S02]  /*42f0*/  ISETP.GT.AND P6, PT, R0.reuse, RZ, P0 ;  /* 0x000000ff0000720c */ /* 0x040fe400007c4270 */
[----:B------:R-:W-:Y:S01]  /*4300*/  ISETP.GT.AND P0, PT, R0, 0x8, P0 ;  /* 0x000000080000780c */ /* 0x000fe20000704270 */
[----:B0-----:R-:W-:Y:S02]  /*4310*/  @P5 IMAD.MOV.U32 R2, RZ, RZ, R4 ;  /* 0x000000ffff025224 */ /* 0x001fe400078e0004 */
[----:B------:R-:W-:-:S05]  /*4320*/  @P5 IMAD.MOV.U32 R3, RZ, RZ, R5 ;  /* 0x000000ffff035224 */ /* 0x000fca00078e0005 */
[----:B------:R0:W-:Y:S01]  /*4330*/  @P5 STG.E.U16 desc[UR52][R2.64+0x60], R48 ;  /* 0x0000603002005986 */ /* 0x0001e2000c101534 */
[C---:B------:R-:W-:Y:S02]  /*4340*/  ISETP.GT.AND P5, PT, R0.reuse, RZ, P1 ;  /* 0x000000ff0000720c */ /* 0x040fe40000fa4270 */
[----:B------:R-:W-:Y:S01]  /*4350*/  ISETP.GT.AND P1, PT, R0, 0x8, P1 ;  /* 0x000000080000780c */ /* 0x000fe20000f24270 */
[----:B0-----:R-:W-:Y:S02]  /*4360*/  @P4 IMAD.MOV.U32 R2, RZ, RZ, R4 ;  /* 0x000000ffff024224 */ /* 0x001fe400078e0004 */
[----:B------:R-:W-:-:S05]  /*4370*/  @P4 IMAD.MOV.U32 R3, RZ, RZ, R5 ;  /* 0x000000ffff034224 */ /* 0x000fca00078e0005 */
[----:B------:R0:W-:Y:S02]  /*4380*/  @P4 STG.E.U16 desc[UR52][R2.64+0x62], R49 ;  /* 0x0000623102004986 */ /* 0x0001e4000c101534 */
        /* <DEDUP_REMOVED lines=8> */
[----:B------:R0:W-:Y:S04]  /*4410*/  @P5 STG.E.U16 desc[UR52][R2.64+0x70], R52 ;  /* 0x0000703402005986 */ /* 0x0001e8000c101534 */
[----:B------:R1:W-:Y:S01]  /*4420*/  @P6 STG.E.U16 desc[UR52][R4.64+0x72], R53 ;  /* 0x0000723504006986 */ /* 0x0003e2000c101534 */
[----:B0-----:R-:W-:Y:S02]  /*4430*/  @P1 IMAD.MOV.U32 R2, RZ, RZ, R6 ;  /* 0x000000ffff021224 */ /* 0x001fe400078e0006 */
[----:B------:R-:W-:-:S05]  /*4440*/  @P1 IMAD.MOV.U32 R3, RZ, RZ, R7 ;  /* 0x000000ffff031224 */ /* 0x000fca00078e0007 */
[----:B------:R1:W-:Y:S04]  /*4450*/  @P1 STG.E.U16 desc[UR52][R2.64+0x70], R54 ;  /* 0x0000703602001986 */ /* 0x0003e8000c101534 */
[----:B------:R1:W-:Y:S02]  /*4460*/  @P0 STG.E.U16 desc[UR52][R6.64+0x72], R55 ;  /* 0x0000723706000986 */ /* 0x0003e4000c101534 */
.L_x_93:
[----:B------:R-:W-:Y:S05]  /*4470*/  BSYNC B0 ;  /* 0x0000000000007941 */ /* 0x000fea0003800000 */
.L_x_31:
[----:B01----:R-:W-:Y:S01]  /*4480*/  IMAD.U32 R2, RZ, RZ, UR50 ;  /* 0x00000032ff027e24 */ /* 0x003fe2000f8e00ff */
[----:B------:R-:W-:Y:S01]  /*4490*/  ULDC.64 UR4, c[0x0][0x650] ;  /* 0x0001940000047ab9 */ /* 0x000fe20000000a00 */
[----:B------:R-:W-:Y:S01]  /*44a0*/  IMAD.U32 R0, RZ, RZ, UR37 ;  /* 0x00000025ff007e24 */ /* 0x000fe2000f8e00ff */
[----:B------:R0:W-:Y:S01]  /*44b0*/  SYNCS.ARRIVE.TRANS64.A1T0 RZ, [R62+UR44], RZ ;  /* 0x000000ff3eff79a7 */ /* 0x0001e2000810002c */
[----:B------:R-:W-:Y:S01]  /*44c0*/  IMAD.U32 R3, RZ, RZ, UR51 ;  /* 0x00000033ff037e24 */ /* 0x000fe2000f8e00ff */
[C---:B------:R-:W-:Y:S01]  /*44d0*/  LEA R16, P0, R2.reuse, R16, 0x1 ;  /* 0x0000001002107211 */ /* 0x040fe200078008ff */
[----:B----45:R-:W-:Y:S02]  /*44e0*/  IMAD.MOV.U32 R18, RZ, RZ, -0x1 ;  /* 0xffffffffff127424 */ /* 0x030fe400078e00ff */
[----:B------:R-:W-:Y:S01]  /*44f0*/  IMAD.MOV.U32 R19, RZ, RZ, -0x1 ;  /* 0xffffffffff137424 */ /* 0x000fe200078e00ff */
[----:B------:R-:W-:Y:S01]  /*4500*/  LEA.HI.X R17, R2, R17, R0, 0x1, P0 ;  /* 0x0000001102117211 */ /* 0x000fe200000f0c00 */
[----:B------:R-:W-:Y:S01]  /*4510*/  IMAD.MOV.U32 R2, RZ, RZ, -0x1 ;  /* 0xffffffffff027424 */ /* 0x000fe200078e00ff */
[----:B------:R-:W-:-:S02]  /*4520*/  ISETP.GE.U32.AND P0, PT, R16, UR4, PT ;  /* 0x0000000410007c0c */ /* 0x000fc4000bf06070 */
[----:B------:R-:W-:Y:S02]  /*4530*/  PRMT R0, RZ, 0x7610, R0 ;  /* 0x00007610ff007816 */ /* 0x000fe40000000000 */
[----:B------:R-:W-:-:S13]  /*4540*/  ISETP.GE.U32.AND.EX P0, PT, R17, UR5, PT, P0 ;  /* 0x0000000511007c0c */ /* 0x000fda000bf06100 */
[----:B0-----:R-:W-:Y:S05]  /*4550*/  @P0 BRA `(.L_x_94) ;  /* 0x00000004008c0947 */ /* 0x001fea0003800000 */
[----:B------:R-:W0:Y:S01]  /*4560*/  S2UR UR6, SR_CTAID.X ;  /* 0x00000000000679c3 */ /* 0x000e220000002500 */
[----:B------:R-:W-:Y:S01]  /*4570*/  ULDC.64 UR4, c[0x0][0x628] ;  /* 0x00018a0000047ab9 */ /* 0x000fe20000000a00 */
[----:B------:R-:W-:Y:S01]  /*4580*/  ULDC UR7, c[0x0][0x150] ;  /* 0x0000540000077ab9 */ /* 0x000fe20000000800 */
[----:B------:R-:W-:Y:S01]  /*4590*/  ISETP.NE.U32.AND P0, PT, RZ, UR4, PT ;  /* 0x00000004ff007c0c */ /* 0x000fe2000bf05070 */
[----:B------:R-:W-:Y:S01]  /*45a0*/  ULDC UR15, c[0x0][0x630] ;  /* 0x00018c00000f7ab9 */ /* 0x000fe20000000800 */
[C---:B------:R-:W-:Y:S01]  /*45b0*/  R2UR UR16, R16.reuse ;  /* 0x00000000101072ca */ /* 0x040fe200000e0000 */
[----:B------:R-:W-:Y:S01]  /*45c0*/  ULDC UR18, c[0x0][0x154] ;  /* 0x0000550000127ab9 */ /* 0x000fe20000000800 */
[----:B------:R-:W-:Y:S01]  /*45d0*/  ISETP.NE.AND.EX P0, PT, RZ, UR5, PT, P0 ;  /* 0x00000005ff007c0c */ /* 0x000fe2000bf05300 */
[----:B------:R-:W1:Y:S01]  /*45e0*/  S2UR UR20, SR_CTAID.Y ;  /* 0x00000000001479c3 */ /* 0x000e620000002600 */
[----:B------:R-:W-:Y:S02]  /*45f0*/  R2UR UR17, R17 ;  /* 0x00000000111172ca */ /* 0x000fe400000e0000 */
[----:B------:R-:W-:-:S02]  /*4600*/  R2UR UR12, R16 ;  /* 0x00000000100c72ca */ /* 0x000fc400000e0000 */
[----:B------:R-:W-:Y:S02]  /*4610*/  R2UR UR13, R17 ;  /* 0x00000000110d72ca */ /* 0x000fe400000e0000 */
[----:B0-----:R-:W-:-:S05]  /*4620*/  I2FP.F32.U32 R0, UR6 ;  /* 0x0000000600007c45 */ /* 0x001fca0008201000 */
[----:B------:R-:W-:-:S04]  /*4630*/  FMUL R0, R0, UR7 ;  /* 0x0000000700007c20 */ /* 0x000fc80008400000 */
[----:B------:R0:W4:Y:S01]  /*4640*/  F2I.U32.TRUNC.NTZ R2, R0 ;  /* 0x0000000000027305 */ /* 0x000122000020f000 */
[----:B-1----:R-:W-:Y:S05]  /*4650*/  @!P0 BRA `(.L_x_95) ;  /* 0x0000000000308947 */ /* 0x002fea0003800000 */
        /* <DEDUP_REMOVED lines=12> */
.L_x_95:
[----:B------:R-:W-:Y:S01]  /*4720*/  USHF.R.U64 UR12, UR12, UR15, UR13 ;  /* 0x0000000f0c0c7299 */ /* 0x000fe2000800120d */
[----:B0-----:R-:W-:Y:S01]  /*4730*/  I2FP.F32.U32 R0, UR20 ;  /* 0x0000001400007c45 */ /* 0x001fe20008201000 */
[----:B------:R-:W-:Y:S02]  /*4740*/  USHF.R.U32.HI UR4, URZ, UR15, UR13 ;  /* 0x0000000f3f047299 */ /* 0x000fe4000801160d */
[----:B------:R-:W-:Y:S02]  /*4750*/  UIADD3 UR7, UP0, URZ, -UR12, URZ ;  /* 0x8000000c3f077290 */ /* 0x000fe4000ff1e03f */
[----:B------:R-:W-:Y:S01]  /*4760*/  FMUL R0, R0, UR18 ;  /* 0x0000001200007c20 */ /* 0x000fe20008400000 */
[----:B------:R-:W-:Y:S01]  /*4770*/  ULDC.64 UR10, c[0x0][0x620] ;  /* 0x00018800000a7ab9 */ /* 0x000fe20000000a00 */
[----:B------:R-:W-:Y:S01]  /*4780*/  UIADD3.X UR4, URZ, ~UR4, URZ, UP0, !UPT ;  /* 0x800000043f047290 */ /* 0x000fe200087fe43f */
[----:B------:R-:W-:Y:S01]  /*4790*/  UMOV UR8, UR16 ;  /* 0x0000001000087c82 */ /* 0x000fe20008000000 */
[----:B------:R-:W-:-:S02]  /*47a0*/  UMOV UR9, UR17 ;  /* 0x0000001100097c82 */ /* 0x000fc40008000000 */
[----:B------:R-:W0:Y:S01]  /*47b0*/  F2I.U32.TRUNC.NTZ R0, R0 ;  /* 0x0000000000007305 */ /* 0x000e22000020f000 */
[----:B------:R-:W-:Y:S01]  /*47c0*/  UIMAD UR4, UR4, UR10, URZ ;  /* 0x0000000a040472a4 */ /* 0x000fe2000f8e023f */
[----:B----4-:R-:W-:Y:S01]  /*47d0*/  R2UR UR17, R2 ;  /* 0x00000000021172ca */ /* 0x010fe200000e0000 */
        /* <DEDUP_REMOVED lines=9> */
[----:B------:R-:W-:Y:S01]  /*4870*/  USHF.R.U64 UR15, UR8, UR10, UR7 ;  /* 0x0000000a080f7299 */ /* 0x000fe20008001207 */
[----:B0-----:R-:W-:Y:S01]  /*4880*/  R2UR UR11, R0 ;  /* 0x00000000000b72ca */ /* 0x001fe200000e0000 */
[----:B------:R-:W-:Y:S01]  /*4890*/  USHF.R.U32.HI UR7, URZ, UR10, UR7 ;  /* 0x0000000a3f077299 */ /* 0x000fe20008011607 */
[----:B------:R-:W-:Y:S01]  /*48a0*/  ISETP.NE.AND.EX P0, PT, RZ, UR5, PT, P0 ;  /* 0x00000005ff007c0c */ /* 0x000fe2000bf05300 */
[----:B------:R-:W-:Y:S01]  /*48b0*/  ULDC UR22, c[0x0][0x608] ;  /* 0x0001820000167ab9 */ /* 0x000fe20000000800 */
[----:B------:R-:W-:-:S02]  /*48c0*/  UIADD3 UR8, -UR17, URZ, URZ ;  /* 0x0000003f11087290 */ /* 0x000fc4000fffe13f */
[----:B------:R-:W-:Y:S02]  /*48d0*/  USHF.R.U64 UR18, UR15, UR22, UR7 ;  /* 0x000000160f127299 */ /* 0x000fe40008001207 */
[----:B------:R-:W-:Y:S01]  /*48e0*/  USHF.R.U32.HI UR7, URZ, UR22, UR7 ;  /* 0x000000163f077299 */ /* 0x000fe20008011607 */
[----:B------:R-:W-:Y:S01]  /*48f0*/  UMOV UR16, 0x1 ;  /* 0x0000000100107882 */ /* 0x000fe20000000000 */
[----:B------:R-:W-:Y:S02]  /*4900*/  ULDC UR21, c[0x0][0x144] ;  /* 0x0000510000157ab9 */ /* 0x000fe40000000800 */
[----:B------:R-:W-:Y:S01]  /*4910*/  USHF.R.U64 UR17, UR18, UR23, UR7 ;  /* 0x0000001712117299 */ /* 0x000fe20008001207 */
[----:B------:R-:W-:Y:S01]  /*4920*/  ULDC UR13, c[0x0][0x600] ;  /* 0x00018000000d7ab9 */ /* 0x000fe20000000800 */
[----:B------:R-:W-:Y:S02]  /*4930*/  UIADD3 UR22, -UR11, URZ, URZ ;  /* 0x0000003f0b167290 */ /* 0x000fe4000fffe13f */
[----:B------:R-:W-:-:S02]  /*4940*/  USHF.L.U32 UR16, UR16, UR23, URZ ;  /* 0x0000001710107299 */ /* 0x000fc4000800063f */
[----:B------:R-:W-:Y:S02]  /*4950*/  USHF.R.U32.HI UR11, URZ, UR23, UR7 ;  /* 0x000000173f0b7299 */ /* 0x000fe40008011607 */
[----:B------:R-:W-:Y:S02]  /*4960*/  UIADD3 UR14, UR13, -0x1, URZ ;  /* 0xffffffff0d0e7890 */ /* 0x000fe4000fffe03f */
[----:B------:R-:W-:Y:S02]  /*4970*/  ULOP3.LUT UR19, URZ, UR19, URZ, 0x33, !UPT ;  /* 0x000000133f137292 */ /* 0x000fe4000f8e333f */
        /* <DEDUP_REMOVED lines=16> */
.L_x_96:
[----:B------:R-:W-:Y:S01]  /*4a80*/  UISETP.NE.AND UP0, UPT, UR38, URZ, UPT ;  /* 0x0000003f2600728c */ /* 0x000fe2000bf05270 */
[----:B------:R-:W-:Y:S01]  /*4a90*/  IMAD.MOV.U32 R0, RZ, RZ, 0x1 ;  /* 0x00000001ff007424 */ /* 0x000fe200078e00ff */
[----:B------:R-:W-:Y:S01]  /*4aa0*/  USHF.R.U64 UR4, UR10, UR24, UR11 ;  /* 0x000000180a047299 */ /* 0x000fe2000800120b */
[----:B------:R-:W-:Y:S01]  /*4ab0*/  IMAD.U32 R19, RZ, RZ, UR12 ;  /* 0x0000000cff137e24 */ /* 0x000fe2000f8e00ff */
[----:B------:R-:W-:Y:S02]  /*4ac0*/  ULOP3.LUT UR19, UR18, UR19, URZ, 0xc0, !UPT ;  /* 0x0000001312137292 */ /* 0x000fe4000f8ec03f */
[----:B------:R-:W-:Y:S02]  /*4ad0*/  UIADD3 UR5, -UR4, URZ, URZ ;  /* 0x0000003f04057290 */ /* 0x000fe4000fffe13f */
[----:B------:R-:W-:Y:S02]  /*4ae0*/  ULOP3.LUT UR14, UR15, UR14, URZ, 0xc0, !UPT ;  /* 0x0000000e0f0e7292 */ /* 0x000fe4000f8ec03f */
[----:B------:R-:W-:-:S02]  /*4af0*/  UIMAD UR4, UR16, UR4, UR19 ;  /* 0x00000004100472a4 */ /* 0x000fc4000f8e0213 */
        /* <DEDUP_REMOVED lines=9> */
.L_x_94:
[----:B------:R-:W-:Y:S02]  /*4b90*/  LOP3.LUT P0, RZ, R0, 0xff, RZ, 0xc0, !PT ;  /* 0x000000ff00ff7812 */ /* 0x000fe4000780c0ff */
[----:B------:R-:W-:-:S11]  /*4ba0*/  LOP3.LUT R68, R68, 0x1, RZ, 0x3c, !PT ;  /* 0x0000000144447812 */ /* 0x000fd600078e3cff */
[----:B------:R-:W-:Y:S05]  /*4bb0*/  @P0 BRA `(.L_x_97) ;  /* 0xffffffc800840947 */ /* 0x000fea000383ffff */
[----:B------:R-:W-:Y:S05]  /*4bc0*/  EXIT ;  /* 0x000000000000794d */ /* 0x000fea0003800000 */
.L_x_12:
[----:B------:R-:W-:-:S08]  /*4bd0*/  ISETP.NE.AND P0, PT, RZ, UR8, PT ;  /* 0x00000008ff007c0c */ /* 0x000fd0000bf05270 */
[----:B-----5:R-:W0:-:S00]  /*4be0*/  USETMAXREG.DEALLOC.CTAPOOL 0x28 ;  /* 0x00000028000079c8 */ /* 0x020e0000080e0500 */
[----:B------:R-:W-:Y:S05]  /*4bf0*/  @P0 EXIT ;  /* 0x000000000000094d */ /* 0x000fea0003800000 */
[----:B0-----:R-:W-:Y:S01]  /*4c00*/  LOP3.LUT P0, RZ, R5, 0xff, RZ, 0xc0, !PT ;  /* 0x000000ff05ff7812 */ /* 0x001fe2000780c0ff */
[----:B------:R-:W-:Y:S02]  /*4c10*/  IMAD.MOV.U32 R8, RZ, RZ, 0x1 ;  /* 0x00000001ff087424 */ /* 0x000fe400078e00ff */
[----:B------:R-:W-:-:S10]  /*4c20*/  IMAD.MOV.U32 R0, RZ, RZ, RZ ;  /* 0x000000ffff007224 */ /* 0x000fd400078e00ff */
[----:B------:R-:W-:Y:S05]  /*4c30*/  @!P0 BRA `(.L_x_98) ;  /* 0x0000000c00088947 */ /* 0x000fea0003800000 */
[----:B------:R-:W-:Y:S01]  /*4c40*/  LOP3.LUT P0, RZ, R4, 0x1f, RZ, 0xc0, !PT ;  /* 0x0000001f04ff7812 */ /* 0x000fe2000780c0ff */
[----:B------:R-:W-:Y:S01]  /*4c50*/  ULDC UR5, c[0x0][0x658] ;  /* 0x0001960000057ab9 */ /* 0x000fe20000000800 */
[----:B------:R-:W-:Y:S01]  /*4c60*/  UMOV UR6, 0xffffffff ;  /* 0xffffffff00067882 */ /* 0x000fe20000000000 */
[----:B------:R-:W-:Y:S01]  /*4c70*/  BSSY B0, `(.L_x_98) ;  /* 0x00000be000007945 */ /* 0x000fe20003800000 */
[----:B------:R-:W-:Y:S01]  /*4c80*/  USHF.L.U32 UR6, UR6, UR5, URZ ;  /* 0x0000000506067299 */ /* 0x000fe2000800063f */
[C---:B------:R-:W-:Y:S01]  /*4c90*/  ISETP.NE.AND P3, PT, R3.reuse, RZ, PT ;  /* 0x000000ff0300720c */ /* 0x040fe20003f65270 */
[----:B------:R-:W-:Y:S01]  /*4ca0*/  IMAD.MOV.U32 R9, RZ, RZ, 0x1 ;  /* 0x00000001ff097424 */ /* 0x000fe200078e00ff */
[----:B------:R-:W-:Y:S01]  /*4cb0*/  ISETP.NE.OR P0, PT, R3, RZ, !P0 ;  /* 0x000000ff0300720c */ /* 0x000fe20004705670 */
[----:B------:R-:W-:Y:S01]  /*4cc0*/  IMAD.MOV.U32 R8, RZ, RZ, 0x1 ;  /* 0x00000001ff087424 */ /* 0x000fe200078e00ff */
[----:B------:R-:W-:Y:S01]  /*4cd0*/  ULDC UR4, c[0x0][0x600] ;  /* 0x0001800000047ab9 */ /* 0x000fe20000000800 */
[----:B------:R-:W-:Y:S01]  /*4ce0*/  IMAD.MOV.U32 R0, RZ, RZ, RZ ;  /* 0x000000ffff007224 */ /* 0x000fe200078e00ff */
[----:B------:R-:W-:Y:S01]  /*4cf0*/  UMOV UR7, 0x1 ;  /* 0x0000000100077882 */ /* 0x000fe20000000000 */
[----:B------:R-:W-:-:S02]  /*4d00*/  UIADD3 UR21, UR39, 0x1, URZ ;  /* 0x0000000127157890 */ /* 0x000fc4000fffe03f */
[----:B------:R-:W-:Y:S02]  /*4d10*/  ULOP3.LUT UR20, UR36, 0x2, URZ, 0xfc, !UPT ;  /* 0x0000000224147892 */ /* 0x000fe4000f8efc3f */
[----:B------:R-:W-:Y:S02]  /*4d20*/  UIADD3 UR4, UR4, -0x1, URZ ;  /* 0xffffffff04047890 */ /* 0x000fe4000fffe03f */
[----:B------:R-:W-:Y:S02]  /*4d30*/  USHF.L.U32 UR5, UR7, UR5, URZ ;  /* 0x0000000507057299 */ /* 0x000fe4000800063f */
[----:B------:R-:W-:Y:S01]  /*4d40*/  ULOP3.LUT UR6, URZ, UR6, URZ, 0x33, !UPT ;  /* 0x000000063f067292 */ /* 0x000fe2000f8e333f */
[----:B------:R-:W-:-:S11]  /*4d50*/  ULDC.64 UR18, c[0x0][0x198] ;  /* 0x0000660000127ab9 */ /* 0x000fd60000000a00 */
.L_x_110:
[----:B------:R-:W-:-:S03]  /*4d60*/  UMOV UR7, 0xffffffff ;  /* 0xffffffff00077882 */ /* 0x000fc60000000000 */
[----:B------:R-:W-:Y:S05]  /*4d70*/  BRA.DIV UR7, `(.L_x_99) ;  /* 0x0000000e07d07947 */ /* 0x000fea000b800000 */
[----:B------:R-:W-:-:S13]  /*4d80*/  ELECT P6, URZ, PT ;  /* 0x00000000003f782f */ /* 0x000fda00038c0000 */
.L_x_123:
[----:B------:R-:W0:Y:S01]  /*4d90*/  LDC R3, c[0x0][0x28c] ;  /* 0x0000a300ff037b82 */ /* 0x000e220000000800 */
[----:B------:R-:W-:Y:S01]  /*4da0*/  BSSY B1, `(.L_x_100) ;  /* 0x0000035000017945 */ /* 0x000fe20003800000 */
[----:B0-----:R-:W-:-:S13]  /*4db0*/  ISETP.LT.OR P6, PT, R3, 0x1, !P6 ;  /* 0x000000010300780c */ /* 0x001fda00077c1670 */
[----:B------:R-:W-:Y:S05]  /*4dc0*/  @P6 BRA `(.L_x_101) ;  /* 0x0000000000c86947 */ /* 0x000fea0003800000 */
[----:B------:R-:W-:Y:S02]  /*4dd0*/  IMAD.SHL.U32 R6, R2, 0x40, RZ ;  /* 0x0000004002067824 */ /* 0x000fe400078e00ff */
[----:B------:R-:W-:Y:S02]  /*4de0*/  IMAD.SHL.U32 R18, R18, 0x40, RZ ;  /* 0x0000004012127824 */ /* 0x000fe400078e00ff */
[----:B------:R-:W-:Y:S02]  /*4df0*/  IMAD.MOV.U32 R11, RZ, RZ, RZ ;  /* 0x000000ffff0b7224 */ /* 0x000fe400078e00ff */
[----:B------:R-:W-:Y:S02]  /*4e00*/  IMAD.U32 R12, RZ, RZ, UR21 ;  /* 0x00000015ff0c7e24 */ /* 0x000fe4000f8e00ff */
[----:B------:R-:W-:Y:S02]  /*4e10*/  IMAD.MOV.U32 R2, RZ, RZ, R8 ;  /* 0x000000ffff027224 */ /* 0x000fe400078e0008 */
[----:B------:R-:W-:-:S07]  /*4e20*/  IMAD.MOV.U32 R3, RZ, RZ, R0 ;  /* 0x000000ffff037224 */ /* 0x000fce00078e0000 */
.L_x_105:
[----:B------:R-:W0:Y:S01]  /*4e30*/  S2R R5, SR_CgaCtaId ;  /* 0x0000000000057919 */ /* 0x000e220000008800 */
[----:B-1----:R-:W-:-:S04]  /*4e40*/  MOV R4, 0x400 ;  /* 0x0000040000047802 */ /* 0x002fc80000000f00 */
[----:B0-----:R-:W-:Y:S02]  /*4e50*/  LEA R10, R5, R4, 0x18 ;  /* 0x00000004050a7211 */ /* 0x001fe400078ec0ff */
[----:B------:R-:W-:Y:S01]  /*4e60*/  SHF.L.U32 R4, R2, 0x1f, RZ ;  /* 0x0000001f02047819 */ /* 0x000fe200000006ff */
[----:B------:R-:W0:Y:S02]  /*4e70*/  @!P3 LDC R5, c[0x0][0x500] ;  /* 0x00014000ff05bb82 */ /* 0x000e240000000800 */
[----:B------:R-:W-:-:S04]  /*4e80*/  IMAD R7, R3, 0x8, R10 ;  /* 0x0000000803077824 */ /* 0x000fc800078e020a */
[----:B------:R-:W1:Y:S02]  /*4e90*/  SYNCS.PHASECHK.TRANS64.TRYWAIT P1, [R7+URZ+0x20], R4 ;  /* 0x00002004070075a7 */ /* 0x000e64000802017f */
[----:B-1----:R-:W-:Y:S05]  /*4ea0*/  @!P1 BRA `(.L_x_102) ;  /* 0x0000000c00a49947 */ /* 0x002fea0003800000 */
.L_x_124:
[----:B------:R-:W-:Y:S01]  /*4eb0*/  UPRMT UR7, UR20, 0x9910, URZ ;  /* 0x0000991014077896 */ /* 0x000fe2000800003f */
[----:B0-----:R0:W-:Y:S03]  /*4ec0*/  @!P3 SYNCS.ARRIVE.TRANS64 RZ, [R7+URZ], R5 ;  /* 0x0000000507ffb9a7 */ /* 0x0011e6000800003f */
[----:B------:R-:W-:-:S06]  /*4ed0*/  UISETP.NE.AND UP0, UPT, UR7, 0x2, UPT ;  /* 0x000000020700788c */ /* 0x000fcc000bf05270 */
[----:B------:R-:W-:-:S13]  /*4ee0*/  PLOP3.LUT P1, PT, PT, PT, UP0, 0x80, 0x0 ;  /* 0x000000000000781c */ /* 0x000fda0003f2f008 */
[----:B0-----:R-:W-:Y:S05]  /*4ef0*/  @P1 BRA `(.L_x_103) ;  /* 0x0000000000041947 */ /* 0x001fea0003800000 */
[----:B------:R-:W-:Y:S01]  /*4f00*/  BPT.TRAP 0x1 ;  /* 0x000000040000795c */ /* 0x000fe20000300000 */
.L_x_103:
[----:B------:R-:W-:Y:S05]  /*4f10*/  @P0 BRA `(.L_x_104) ;  /* 0x0000000000040947 */ /* 0x000fea0003800000 */
[----:B------:R-:W-:Y:S01]  /*4f20*/  BPT.TRAP 0x1 ;  /* 0x000000040000795c */ /* 0x000fe20000300000 */
.L_x_104:
[----:B------:R-:W-:Y:S01]  /*4f30*/  IMAD R10, R3, 0x2000, R10 ;  /* 0x00002000030a7824 */ /* 0x000fe200078e020a */
[----:B------:R-:W-:Y:S01]  /*4f40*/  R2UR UR9, R7 ;  /* 0x00000000070972ca */ /* 0x000fe200000e0000 */
[----:B------:R-:W-:Y:S01]  /*4f50*/  VIADD R12, R12, 0xffffffff ;  /* 0xffffffff0c0c7836 */ /* 0x000fe20000000000 */
[----:B------:R-:W-:Y:S01]  /*4f60*/  UIADD3 UR14, UP0, UR18, 0xf0, URZ ;  /* 0x000000f0120e7890 */ /* 0x000fe2000ff1e03f */
[----:B------:R-:W-:Y:S01]  /*4f70*/  R2UR UR11, R18 ;  /* 0x00000000120b72ca */ /* 0x000fe200000e0000 */
[----:B------:R-:W-:Y:S01]  /*4f80*/  UIADD3 UR22, UP1, UR18, 0x1f0, URZ ;  /* 0x000001f012167890 */ /* 0x000fe2000ff3e03f */
[----:B------:R-:W-:Y:S01]  /*4f90*/  R2UR UR7, R10 ;  /* 0x000000000a0772ca */ /* 0x000fe200000e0000 */
[----:B------:R-:W-:Y:S01]  /*4fa0*/  UIADD3.X UR15, URZ, UR19, URZ, UP0, !UPT ;  /* 0x000000133f0f7290 */ /* 0x000fe200087fe43f */
[----:B------:R-:W-:Y:S01]  /*4fb0*/  R2UR UR10, R11 ;  /* 0x000000000b0a72ca */ /* 0x000fe200000e0000 */
[----:B------:R-:W-:Y:S01]  /*4fc0*/  VIADD R3, R3, 0x1 ;  /* 0x0000000103037836 */ /* 0x000fe20000000000 */
[----:B------:R-:W-:Y:S01]  /*4fd0*/  R2UR UR12, R19 ;  /* 0x00000000130c72ca */ /* 0x000fe200000e0000 */
[----:B------:R-:W-:Y:S01]  /*4fe0*/  UIADD3.X UR23, URZ, UR19, URZ, UP1, !UPT ;  /* 0x000000133f177290 */ /* 0x000fe20008ffe43f */
[----:B------:R-:W-:Y:S01]  /*4ff0*/  R2UR UR13, R6 ;  /* 0x00000000060d72ca */ /* 0x000fe200000e0000 */
[----:B------:R-:W-:Y:S01]  /*5000*/  UMOV UR16, 0x0 ;  /* 0x0000000000107882 */ /* 0x000fe20000000000 */
[----:B------:R-:W-:Y:S01]  /*5010*/  ISETP.GT.AND P2, PT, R12, 0x1, PT ;  /* 0x000000010c00780c */ /* 0x000fe20003f44270 */
[----:B------:R-:W-:Y:S01]  /*5020*/  UMOV UR17, 0x10000000 ;  /* 0x1000000000117882 */ /* 0x000fe20000000000 */
[----:B------:R-:W-:Y:S01]  /*5030*/  ISETP.NE.AND P1, PT, R3, 0x4, PT ;  /* 0x000000040300780c */ /* 0x000fe20003f25270 */
[----:B------:R-:W-:-:S02]  /*5040*/  VIADD R11, R11, 0x40 ;  /* 0x000000400b0b7836 */ /* 0x000fc40000000000 */
[----:B------:R-:W-:Y:S01]  /*5050*/  UIADD3 UR8, UR7, 0x180, URZ ;  /* 0x0000018007087890 */ /* 0x000fe2000fffe03f */
[----:B------:R-:W-:Y:S01]  /*5060*/  SEL R5, RZ, 0x1, P1 ;  /* 0x00000001ff057807 */ /* 0x000fe20000800000 */
[----:B------:R-:W-:Y:S01]  /*5070*/  UIADD3 UR7, UR7, 0x8180, URZ ;  /* 0x0000818007077890 */ /* 0x000fe2000fffe03f */
[----:B------:R-:W-:Y:S02]  /*5080*/  SEL R3, R3, RZ, P1 ;  /* 0x000000ff03037207 */ /* 0x000fe40000800000 */
[----:B------:R-:W-:-:S04]  /*5090*/  LOP3.LUT R2, R2, R5, RZ, 0x3c, !PT ;  /* 0x0000000502027212 */ /* 0x000fc800078e3cff */
[----:B------:R0:W-:Y:S02]  /*50a0*/  UTMALDG.3D [UR8], [UR14], desc[UR16] ;  /* 0x000010080e0075b4 */ /* 0x0001e40008011000 */
[----:B0-----:R-:W-:Y:S01]  /*50b0*/  UMOV UR8, UR7 ;  /* 0x0000000700087c82 */ /* 0x001fe20008000000 */
[----:B------:R-:W-:Y:S02]  /*50c0*/  UMOV UR11, UR13 ;  /* 0x0000000d000b7c82 */ /* 0x000fe40008000000 */
[----:B------:R0:W-:Y:S02]  /*50d0*/  UTMALDG.3D [UR8], [UR22], desc[UR16] ;  /* 0x00001008160075b4 */ /* 0x0001e40008011000 */
[----:B0-----:R-:W-:Y:S05]  /*50e0*/  @P2 BRA `(.L_x_105) ;  /* 0xfffffffc00502947 */ /* 0x001fea000383ffff */
.L_x_101:
[----:B------:R-:W-:Y:S05]  /*50f0*/  BSYNC B1 ;  /* 0x0000000000017941 */ /* 0x000fea0003800000 */
.L_x_100:
[----:B------:R-:W-:Y:S01]  /*5100*/  LOP3.LUT P4, RZ, R9, 0xff, RZ, 0xc0, !PT ;  /* 0x000000ff09ff7812 */ /* 0x000fe2000788c0ff */
[----:B------:R-:W-:Y:S01]  /*5110*/  VIADD R0, R0, UR39 ;  /* 0x0000002700007c36 */ /* 0x000fe20008000000 */
[----:B------:R-:W-:Y:S01]  /*5120*/  ULDC.64 UR8, c[0x0][0x650] ;  /* 0x0001940000087ab9 */ /* 0x000fe20000000a00 */
[----:B------:R-:W-:Y:S01]  /*5130*/  BSSY B1, `(.L_x_106) ;  /* 0x000006f000017945 */ /* 0x000fe20003800000 */
[----:B------:R-:W-:Y:S01]  /*5140*/  IMAD.MOV.U32 R18, RZ, RZ, -0x1 ;  /* 0xffffffffff127424 */ /* 0x000fe200078e00ff */
[----:B------:R-:W-:Y:S01]  /*5150*/  PRMT R9, RZ, 0x7610, R9 ;  /* 0x00007610ff097816 */ /* 0x000fe20000000009 */
[----:B------:R-:W-:Y:S01]  /*5160*/  IMAD.MOV.U32 R19, RZ, RZ, -0x1 ;  /* 0xffffffffff137424 */ /* 0x000fe200078e00ff */
[C---:B------:R-:W-:Y:S02]  /*5170*/  ISETP.GT.U32.AND P1, PT, R0.reuse, 0x3, PT ;  /* 0x000000030000780c */ /* 0x040fe40003f24070 */
[----:B------:R-:W-:Y:S02]  /*5180*/  SHF.R.U32.HI R2, RZ, 0x2, R0 ;  /* 0x00000002ff027819 */ /* 0x000fe40000011600 */
[----:B------:R-:W-:-:S02]  /*5190*/  LOP3.LUT R0, R0, 0x3, RZ, 0xc0, !PT ;  /* 0x0000000300007812 */ /* 0x000fc400078ec0ff */
[----:B-1----:R-:W0:Y:S01]  /*51a0*/  @P4 S2R R4, SR_CgaCtaId ;  /* 0x0000000000044919 */ /* 0x002e220000008800 */
[----:B------:R-:W-:Y:S02]  /*51b0*/  @P4 MOV R3, 0x400 ;  /* 0x0000040000034802 */ /* 0x000fe40000000f00 */
[----:B------:R-:W-:-:S04]  /*51c0*/  LOP3.LUT R2, R2, 0x1, RZ, 0xc0, !PT ;  /* 0x0000000102027812 */ /* 0x000fc800078ec0ff */
[----:B------:R-:W-:Y:S02]  /*51d0*/  ISETP.NE.U32.AND P2, PT, R2, 0x1, PT ;  /* 0x000000010200780c */ /* 0x000fe40003f45070 */
[----:B0-----:R-:W-:Y:S01]  /*51e0*/  @P4 LEA R3, R4, R3, 0x18 ;  /* 0x0000000304034211 */ /* 0x001fe200078ec0ff */
[----:B------:R-:W-:-:S03]  /*51f0*/  IMAD.U32 R4, RZ, RZ, UR39 ;  /* 0x00000027ff047e24 */ /* 0x000fc6000f8e00ff */
[----:B------:R0:W-:Y:S01]  /*5200*/  @P4 SYNCS.ARRIVE.TRANS64.A1T0 RZ, [R3+URZ+0x78], RZ ;  /* 0x000078ff03ff49a7 */ /* 0x0001e2000810003f */
[----:B------:R-:W-:Y:S02]  /*5210*/  IADD3 R16, P4, R16, UR50, RZ ;  /* 0x0000003210107c10 */ /* 0x000fe4000ff9e0ff */
[----:B------:R-:W-:Y:S02]  /*5220*/  ISETP.LT.U32.AND P1, PT, R4, 0x4, P1 ;  /* 0x000000040400780c */ /* 0x000fe40000f21070 */
[----:B------:R-:W-:Y:S02]  /*5230*/  IADD3.X R17, R17, UR37, RZ, P4, !PT ;  /* 0x0000002511117c10 */ /* 0x000fe4000a7fe4ff */
[----:B------:R-:W-:Y:S02]  /*5240*/  ISETP.GE.U32.AND P4, PT, R16, UR8, PT ;  /* 0x0000000810007c0c */ /* 0x000fe4000bf86070 */
[----:B0-----:R-:W-:Y:S02]  /*5250*/  SEL R3, RZ, 0x1, !P1 ;  /* 0x00000001ff037807 */ /* 0x001fe40004800000 */
[----:B------:R-:W-:-:S02]  /*5260*/  ISETP.GE.U32.AND.EX P1, PT, R17, UR9, PT, P4 ;  /* 0x0000000911007c0c */ /* 0x000fc4000bf26140 */
[----:B------:R-:W-:-:S04]  /*5270*/  ISETP.GT.U32.AND P2, PT, R4, 0x3, !P2 ;  /* 0x000000030400780c */ /* 0x000fc80005744070 */
[----:B------:R-:W-:-:S04]  /*5280*/  SEL R2, RZ, 0x1, !P2 ;  /* 0x00000001ff027807 */ /* 0x000fc80005000000 */
[--C-:B------:R-:W-:Y:S01]  /*5290*/  LOP3.LUT R8, R2, R8, R3.reuse, 0x96, !PT ;  /* 0x0000000802087212 */ /* 0x100fe200078e9603 */
[----:B------:R-:W-:Y:S01]  /*52a0*/  IMAD.MOV.U32 R2, RZ, RZ, -0x1 ;  /* 0xffffffffff027424 */ /* 0x000fe200078e00ff */
[----:B------:R-:W-:Y:S01]  /*52b0*/  PRMT R3, RZ, 0x7610, R3 ;  /* 0x00007610ff037816 */ /* 0x000fe20000000003 */
[----:B------:R-:W-:Y:S06]  /*52c0*/  @P1 BRA `(.L_x_107) ;  /* 0x0000000400541947 */ /* 0x000fec0003800000 */
[----:B------:R-:W0:Y:S01]  /*52d0*/  S2UR UR7, SR_CTAID.X ;  /* 0x00000000000779c3 */ /* 0x000e220000002500 */
[----:B------:R-:W-:Y:S01]  /*52e0*/  ULDC.64 UR8, c[0x0][0x628] ;  /* 0x00018a0000087ab9 */ /* 0x000fe20000000a00 */
[----:B------:R-:W-:Y:S01]  /*52f0*/  ULDC UR10, c[0x0][0x150] ;  /* 0x00005400000a7ab9 */ /* 0x000fe20000000800 */
[----:B------:R-:W-:Y:S01]  /*5300*/  ISETP.NE.U32.AND P1, PT, RZ, UR8, PT ;  /* 0x00000008ff007c0c */ /* 0x000fe2000bf25070 */
[----:B------:R-:W-:Y:S01]  /*5310*/  ULDC UR11, c[0x0][0x630] ;  /* 0x00018c00000b7ab9 */ /* 0x000fe20000000800 */
[----:B------:R-:W-:Y:S01]  /*5320*/  ULDC UR13, c[0x0][0x154] ;  /* 0x00005500000d7ab9 */ /* 0x000fe20000000800 */
[----:B------:R-:W-:Y:S01]  /*5330*/  IMAD.MOV.U32 R2, RZ, RZ, R16 ;  /* 0x000000ffff027224 */ /* 0x000fe200078e0010 */
[----:B------:R-:W-:Y:S01]  /*5340*/  ISETP.NE.AND.EX P1, PT, RZ, UR9, PT, P1 ;  /* 0x00000009ff007c0c */ /* 0x000fe2000bf25310 */
[----:B------:R-:W1:Y:S01]  /*5350*/  S2UR UR12, SR_CTAID.Y ;  /* 0x00000000000c79c3 */ /* 0x000e620000002600 */
[----:B0-----:R-:W-:-:S05]  /*5360*/  I2FP.F32.U32 R3, UR7 ;  /* 0x0000000700037c45 */ /* 0x001fca0008201000 */
[----:B------:R-:W-:Y:S01]  /*5370*/  FMUL R10, R3, UR10 ;  /* 0x0000000a030a7c20 */ /* 0x000fe20008400000 */
[----:B------:R-:W-:-:S05]  /*5380*/  IMAD.MOV.U32 R3, RZ, RZ, R17 ;  /* 0x000000ffff037224 */ /* 0x000fca00078e0011 */
[----:B------:R-:W-:Y:S05]  /*5390*/  @!P1 BRA `(.L_x_108) ;  /* 0x0000000000289947 */ /* 0x000fea0003800000 */
[----:B------:R-:W-:Y:S02]  /*53a0*/  ULDC UR10, c[0x0][0x634] ;  /* 0x00018d00000a7ab9 */ /* 0x000fe40000000800 */
[----:B------:R-:W-:-:S05]  /*53b0*/  IADD3 R7, P1, R16, UR10, RZ ;  /* 0x0000000a10077c10 */ /* 0x000fca000ff3e0ff */
[----:B------:R-:W-:-:S04]  /*53c0*/  IMAD.X R11, RZ, RZ, R17, P1 ;  /* 0x000000ffff0b7224 */ /* 0x000fc800008e0611 */
[----:B------:R-:W-:-:S04]  /*53d0*/  IMAD.WIDE.U32 R4, R11, UR8, RZ ;  /* 0x000000080b047c25 */ /* 0x000fc8000f8e00ff */
[----:B------:R-:W-:-:S04]  /*53e0*/  IMAD.WIDE.U32 R4, P1, R7, UR9, R4 ;  /* 0x0000000907047c25 */ /* 0x000fc8000f820004 */
[----:B------:R-:W-:-:S04]  /*53f0*/  IMAD.WIDE.U32 R6, R7, UR8, RZ ;  /* 0x0000000807067c25 */ /* 0x000fc8000f8e00ff */
[----:B------:R-:W-:Y:S01]  /*5400*/  IMAD.X R3, RZ, RZ, RZ, P1 ;  /* 0x000000ffff037224 */ /* 0x000fe200008e06ff */
[----:B------:R-:W-:Y:S01]  /*5410*/  IADD3 RZ, P1, R7, R4, RZ ;  /* 0x0000000407ff7210 */ /* 0x000fe20007f3e0ff */
[----:B------:R-:W-:-:S04]  /*5420*/  IMAD.MOV.U32 R2, RZ, RZ, R5 ;  /* 0x000000ffff027224 */ /* 0x000fc800078e0005 */
[----:B------:R-:W-:-:S08]  /*5430*/  IMAD.WIDE.U32.X R2, R11, UR9, R2, P1 ;  /* 0x000000090b027c25 */ /* 0x000fd000088e0402 */
.L_x_108:
[--C-:B------:R-:W-:Y:S01]  /*5440*/  SHF.R.U64 R19, R2, UR11, R3.reuse ;  /* 0x0000000b02137c19 */ /* 0x100fe20008001203 */
[----:B------:R-:W0:Y:S01]  /*5450*/  F2I.U32.TRUNC.NTZ R10, R10 ;  /* 0x0000000a000a7305 */ /* 0x000e22000020f000 */
[----:B------:R-:W-:Y:S01]  /*5460*/  SHF.R.U32.HI R2, RZ, UR11, R3 ;  /* 0x0000000bff027c19 */ /* 0x000fe20008011603 */
[----:B------:R-:W-:Y:S01]  /*5470*/  ULDC.64 UR8, c[0x0][0x620] ;  /* 0x0001880000087ab9 */ /* 0x000fe20000000a00 */
[----:B------:R-:W-:Y:S01]  /*5480*/  IADD3 R5, P1, RZ, -R19, RZ ;  /* 0x80000013ff057210 */ /* 0x000fe20007f3e0ff */
[----:B------:R-:W-:Y:S01]  /*5490*/  ULDC.64 UR14, c[0x0][0x640] ;  /* 0x00019000000e7ab9 */ /* 0x000fe20000000a00 */
[----:B-1----:R-:W-:Y:S01]  /*54a0*/  I2FP.F32.U32 R4, UR12 ;  /* 0x0000000c00047c45 */ /* 0x002fe20008201000 */
[----:B------:R-:W1:Y:S01]  /*54b0*/  LDC R15, c[0x0][0x610] ;  /* 0x00018400ff0f7b82 */ /* 0x000e620000000800 */
[----:B------:R-:W-:Y:S01]  /*54c0*/  ULDC UR11, c[0x0][0x658] ;  /* 0x00019600000b7ab9 */ /* 0x000fe20000000800 */
[----:B------:R-:W-:Y:S01]  /*54d0*/  IMAD.X R2, RZ, RZ, ~R2, P1 ;  /* 0x000000ffff027224 */ /* 0x000fe200008e0e02 */
[----:B------:R-:W-:Y:S01]  /*54e0*/  ISETP.NE.U32.AND P1, PT, RZ, UR14, PT ;  /* 0x0000000eff007c0c */ /* 0x000fe2000bf25070 */
[----:B------:R-:W-:Y:S01]  /*54f0*/  FMUL R6, R4, UR13 ;  /* 0x0000000d04067c20 */ /* 0x000fe20008400000 */
[----:B------:R-:W-:Y:S01]  /*5500*/  ULDC UR13, c[0x0][0x648] ;  /* 0x00019200000d7ab9 */ /* 0x000fe20000000800 */
[----:B------:R-:W-:Y:S01]  /*5510*/  IMAD R4, R2, UR8, RZ ;  /* 0x0000000802047c24 */ /* 0x000fe2000f8e02ff */
[----:B------:R-:W-:Y:S01]  /*5520*/  ISETP.NE.AND.EX P1, PT, RZ, UR15, PT, P1 ;  /* 0x0000000fff007c0c */ /* 0x000fe2000bf25310 */
[C---:B------:R-:W-:Y:S01]  /*5530*/  IMAD.WIDE.U32 R2, R5.reuse, UR8, R16 ;  /* 0x0000000805027c25 */ /* 0x040fe2000f8e0010 */
[----:B0-----:R-:W-:Y:S01]  /*5540*/  R2UR UR8, R10 ;  /* 0x000000000a0872ca */ /* 0x001fe200000e0000 */
[----:B------:R-:W0:Y:S02]  /*5550*/  F2I.U32.TRUNC.NTZ R6, R6 ;  /* 0x0000000600067305 */ /* 0x000e24000020f000 */
[----:B------:R-:W-:Y:S01]  /*5560*/  IMAD R5, R5, UR9, R4 ;  /* 0x0000000905057c24 */ /* 0x000fe2000f8e0204 */
[----:B------:R-:W-:-:S03]  /*5570*/  ULDC UR9, c[0x0][0x618] ;  /* 0x0001860000097ab9 */ /* 0x000fc60000000800 */
[----:B------:R-:W-:-:S05]  /*5580*/  IMAD.IADD R3, R3, 0x1, R5 ;  /* 0x0000000103037824 */ /* 0x000fca00078e0205 */
[--C-:B------:R-:W-:Y:S02]  /*5590*/  SHF.R.U64 R10, R2, UR9, R3.reuse ;  /* 0x00000009020a7c19 */ /* 0x100fe40008001203 */
[----:B------:R-:W-:Y:S01]  /*55a0*/  SHF.R.U32.HI R3, RZ, UR9, R3 ;  /* 0x00000009ff037c19 */ /* 0x000fe20008011603 */
[----:B------:R-:W-:Y:S01]  /*55b0*/  ULDC UR9, c[0x0][0x608] ;  /* 0x0001820000097ab9 */ /* 0x000fe20000000800 */
[----:B0-----:R-:W-:Y:S02]  /*55c0*/  R2UR UR10, R6 ;  /* 0x00000000060a72ca */ /* 0x001fe400000e0000 */
[--C-:B------:R-:W-:Y:S02]  /*55d0*/  SHF.R.U64 R12, R10, UR9, R3.reuse ;  /* 0x000000090a0c7c19 */ /* 0x100fe40008001203 */
[----:B------:R-:W-:Y:S01]  /*55e0*/  SHF.R.U32.HI R3, RZ, UR9, R3 ;  /* 0x00000009ff037c19 */ /* 0x000fe20008011603 */
[----:B------:R-:W-:-:S03]  /*55f0*/  UIADD3 UR9, -UR8, URZ, URZ ;  /* 0x0000003f08097290 */ /* 0x000fc6000fffe13f */
[--C-:B------:R-:W-:Y:S01]  /*5600*/  SHF.R.U64 R13, R12, UR11, R3.reuse ;  /* 0x0000000b0c0d7c19 */ /* 0x100fe20008001203 */
[----:B------:R-:W-:Y:S01]  /*5610*/  ULDC UR8, c[0x0][0x144] ;  /* 0x0000510000087ab9 */ /* 0x000fe20000000800 */
[----:B------:R-:W-:-:S03]  /*5620*/  SHF.R.U32.HI R3, RZ, UR11, R3 ;  /* 0x0000000bff037c19 */ /* 0x000fc60008011603 */
[----:B------:R-:W-:Y:S01]  /*5630*/  IMAD.MOV.U32 R2, RZ, RZ, R13 ;  /* 0x000000ffff027224 */ /* 0x000fe200078e000d */
[----:B------:R-:W-:Y:S06]  /*5640*/  @!P1 BRA `(.L_x_109) ;  /* 0x0000000000289947 */ /* 0x000fec0003800000 */
        /* <DEDUP_REMOVED lines=10> */
.L_x_109:
[----:B------:R-:W-:Y:S01]  /*56f0*/  UISETP.NE.AND UP0, UPT, UR38, URZ, UPT ;  /* 0x0000003f2600728c */ /* 0x000fe2000bf05270 */
[----:B------:R-:W-:Y:S01]  /*5700*/  SHF.R.U64 R3, R2, UR13, R3 ;  /* 0x0000000d02037c19 */ /* 0x000fe20008001203 */
[----:B------:R-:W-:Y:S01]  /*5710*/  UIADD3 UR10, -UR10, URZ, URZ ;  /* 0x0000003f0a0a7290 */ /* 0x000fe2000fffe13f */
[----:B------:R-:W-:Y:S01]  /*5720*/  LOP3.LUT R2, R12, UR6, RZ, 0xc0, !PT ;  /* 0x000000060c027c12 */ /* 0x000fe2000f8ec0ff */
[----:B------:R-:W-:Y:S01]  /*5730*/  UIMAD UR7, UR8, UR9, UR7 ;  /* 0x00000009080772a4 */ /* 0x000fe2000f8e0207 */
[----:B------:R-:W-:Y:S01]  /*5740*/  LOP3.LUT R5, R10, UR4, RZ, 0xc0, !PT ;  /* 0x000000040a057c12 */ /* 0x000fe2000f8ec0ff */
[----:B------:R-:W-:Y:S01]  /*5750*/  IMAD.MOV R4, RZ, RZ, -R3 ;  /* 0x000000ffff047224 */ /* 0x000fe200078e0a03 */
[----:B------:R-:W-:Y:S01]  /*5760*/  ULDC UR8, c[0x0][0x148] ;  /* 0x0000520000087ab9 */ /* 0x000fe20000000800 */
[----:B------:R-:W-:Y:S01]  /*5770*/  IMAD R18, R3, UR5, R2 ;  /* 0x0000000503127c24 */ /* 0x000fe2000f8e0202 */
[----:B------:R-:W-:Y:S01]  /*5780*/  PLOP3.LUT P1, PT, PT, PT, UP0, 0x80, 0x0 ;  /* 0x000000000000781c */ /* 0x000fe20003f2f008 */
[----:B------:R-:W-:Y:S01]  /*5790*/  IMAD.MOV.U32 R3, RZ, RZ, 0x1 ;  /* 0x00000001ff037424 */ /* 0x000fe200078e00ff */
[----:B------:R-:W-:-:S03]  /*57a0*/  @UP0 UIMAD UR7, UR8, UR10, UR12 ;  /* 0x0000000a080702a4 */ /* 0x000fc6000f8e020c */
[----:B------:R-:W-:Y:S02]  /*57b0*/  ULDC UR8, c[0x0][0x638] ;  /* 0x00018e0000087ab9 */ /* 0x000fe40000000800 */
[----:B------:R-:W-:Y:S02]  /*57c0*/  IMAD R2, R4, UR8, R13 ;  /* 0x0000000804027c24 */ /* 0x000fe4000f8e020d */
[----:B-1----:R-:W-:Y:S01]  /*57d0*/  IMAD R18, R18, R15, UR7 ;  /* 0x0000000712127e24 */ /* 0x002fe2000f8e020f */
[----:B------:R-:W-:Y:S02]  /*57e0*/  ULDC UR7, c[0x0][0x600] ;  /* 0x0001800000077ab9 */ /* 0x000fe40000000800 */
[----:B------:R-:W-:-:S05]  /*57f0*/  IMAD R5, R2, UR7, R5 ;  /* 0x0000000702057c24 */ /* 0x000fca000f8e0205 */
[----:B------:R-:W-:Y:S02]  /*5800*/  SEL R2, R5, R18, !P1 ;  /* 0x0000001205027207 */ /* 0x000fe40004800000 */
[----:B------:R-:W-:-:S07]  /*5810*/  SEL R18, R18, R5, !P1 ;  /* 0x0000000512127207 */ /* 0x000fce0004800000 */
.L_x_107:
[----:B------:R-:W-:Y:S05]  /*5820*/  BSYNC B1 ;  /* 0x0000000000017941 */ /* 0x000fea0003800000 */
.L_x_106:
[----:B------:R-:W-:-:S13]  /*5830*/  LOP3.LUT P1, RZ, R3, 0xff, RZ, 0xc0, !PT ;  /* 0x000000ff03ff7812 */ /* 0x000fda000782c0ff */
[----:B------:R-:W-:Y:S05]  /*5840*/  @P1 BRA `(.L_x_110) ;  /* 0xfffffff400441947 */ /* 0x000fea000383ffff */
[----:B------:R-:W-:Y:S05]  /*5850*/  BSYNC B0 ;  /* 0x0000000000007941 */ /* 0x000fea0003800000 */
.L_x_98:
[----:B------:R-:W-:-:S03]  /*5860*/  UMOV UR7, 0xffffffff ;  /* 0xffffffff00077882 */ /* 0x000fc60000000000 */
[----:B------:R-:W-:Y:S05]  /*5870*/  BRA.DIV UR7, `(.L_x_111) ;  /* 0x0000000607447947 */ /* 0x000fea000b800000 */
[----:B------:R-:W-:-:S13]  /*5880*/  ELECT P6, URZ, PT ;  /* 0x00000000003f782f */ /* 0x000fda00038c0000 */
.L_x_127:
[----:B------:R-:W-:Y:S04]  /*5890*/  BSSY B0, `(.L_x_112) ;  /* 0x000002c000007945 */ /* 0x000fe80003800000 */
[----:B------:R-:W-:Y:S05]  /*58a0*/  @!P6 BRA `(.L_x_113) ;  /* 0x0000000000a8e947 */ /* 0x000fea0003800000 */
[----:B------:R-:W-:-:S04]  /*58b0*/  ULOP3.LUT UR7, UR36, 0x2, URZ, 0xfc, !UPT ;  /* 0x0000000224077892 */ /* 0x000fc8000f8efc3f */
[----:B------:R-:W-:-:S06]  /*58c0*/  UISETP.NE.AND UP0, UPT, UR7, 0x3, UPT ;  /* 0x000000030700788c */ /* 0x000fcc000bf05270 */
[----:B------:R-:W-:-:S13]  /*58d0*/  PLOP3.LUT P0, PT, PT, PT, UP0, 0x80, 0x0 ;  /* 0x000000000000781c */ /* 0x000fda0003f0f008 */
[----:B------:R-:W-:Y:S05]  /*58e0*/  @!P0 BRA `(.L_x_114) ;  /* 0x0000000000048947 */ /* 0x000fea0003800000 */
[----:B------:R-:W-:Y:S01]  /*58f0*/  BPT.TRAP 0x1 ;  /* 0x000000040000795c */ /* 0x000fe20000300000 */
.L_x_114:
[----:B------:R-:W0:Y:S01]  /*5900*/  S2R R3, SR_CgaCtaId ;  /* 0x0000000000037919 */ /* 0x000e220000008800 */
[----:B------:R-:W-:-:S04]  /*5910*/  MOV R2, 0x400 ;  /* 0x0000040000027802 */ /* 0x000fc80000000f00 */
[----:B0-----:R-:W-:Y:S02]  /*5920*/  LEA R3, R3, R2, 0x18 ;  /* 0x0000000203037211 */ /* 0x001fe400078ec0ff */
[----:B------:R-:W-:-:S03]  /*5930*/  SHF.L.U32 R2, R8, 0x1f, RZ ;  /* 0x0000001f08027819 */ /* 0x000fc600000006ff */
[----:B------:R-:W-:-:S04]  /*5940*/  VIADD R3, R3, 0x20 ;  /* 0x0000002003037836 */ /* 0x000fc80000000000 */
[C---:B------:R-:W-:Y:S02]  /*5950*/  IMAD R7, R0.reuse, 0x8, R3 ;  /* 0x0000000800077824 */ /* 0x040fe400078e0203 */
[----:B------:R-:W-:Y:S02]  /*5960*/  VIADD R0, R0, 0x1 ;  /* 0x0000000100007836 */ /* 0x000fe40000000000 */
[----:B------:R-:W0:Y:S03]  /*5970*/  SYNCS.PHASECHK.TRANS64.TRYWAIT P0, [R7+URZ], R2 ;  /* 0x00000002070075a7 */ /* 0x000e26000800017f */
[----:B------:R-:W-:-:S04]  /*5980*/  ISETP.NE.AND P1, PT, R0, 0x4, PT ;  /* 0x000000040000780c */ /* 0x000fc80003f25270 */
[----:B------:R-:W-:Y:S02]  /*5990*/  SEL R5, RZ, 0x1, P1 ;  /* 0x00000001ff057807 */ /* 0x000fe40000800000 */
[----:B------:R-:W-:Y:S02]  /*59a0*/  SEL R0, R0, RZ, P1 ;  /* 0x000000ff00007207 */ /* 0x000fe40000800000 */
[----:B------:R-:W-:-:S03]  /*59b0*/  LOP3.LUT R5, R8, R5, RZ, 0x3c, !PT ;  /* 0x0000000508057212 */ /* 0x000fc600078e3cff */
[----:B------:R-:W-:Y:S01]  /*59c0*/  IMAD R9, R0, 0x8, R3 ;  /* 0x0000000800097824 */ /* 0x000fe200078e0203 */
[----:B------:R-:W-:Y:S01]  /*59d0*/  SHF.L.U32 R4, R5, 0x1f, RZ ;  /* 0x0000001f05047819 */ /* 0x000fe200000006ff */
[----:B0-----:R-:W-:Y:S06]  /*59e0*/  @!P0 BRA `(.L_x_115) ;  /* 0x0000000400088947 */ /* 0x001fec0003800000 */
.L_x_128:
[----:B------:R-:W1:Y:S01]  /*59f0*/  SYNCS.PHASECHK.TRANS64.TRYWAIT P0, [R9+URZ], R4 ;  /* 0x00000004090075a7 */ /* 0x000e62000800017f */
[----:B------:R-:W-:-:S05]  /*5a00*/  VIADD R0, R0, 0x1 ;  /* 0x0000000100007836 */ /* 0x000fca0000000000 */
[----:B------:R-:W-:-:S04]  /*5a10*/  ISETP.NE.AND P1, PT, R0, 0x4, PT ;  /* 0x000000040000780c */ /* 0x000fc80003f25270 */
[----:B0-----:R-:W-:Y:S02]  /*5a20*/  SEL R2, RZ, 0x1, P1 ;  /* 0x00000001ff027807 */ /* 0x001fe40000800000 */
[----:B------:R-:W-:Y:S02]  /*5a30*/  SEL R0, R0, RZ, P1 ;  /* 0x000000ff00007207 */ /* 0x000fe40000800000 */
[----:B------:R-:W-:-:S03]  /*5a40*/  LOP3.LUT R7, R5, R2, RZ, 0x3c, !PT ;  /* 0x0000000205077212 */ /* 0x000fc600078e3cff */
[----:B------:R-:W-:Y:S01]  /*5a50*/  IMAD R6, R0, 0x8, R3 ;  /* 0x0000000800067824 */ /* 0x000fe200078e0203 */
[----:B------:R-:W-:Y:S01]  /*5a60*/  SHF.L.U32 R5, R7, 0x1f, RZ ;  /* 0x0000001f07057819 */ /* 0x000fe200000006ff */
[----:B-1----:R-:W-:Y:S06]  /*5a70*/  @!P0 BRA `(.L_x_116) ;  /* 0x0000000000f88947 */ /* 0x002fec0003800000 */
.L_x_129:
[----:B------:R-:W1:Y:S01]  /*5a80*/  SYNCS.PHASECHK.TRANS64.TRYWAIT P0, [R6+URZ], R5 ;  /* 0x00000005060075a7 */ /* 0x000e62000800017f */
[----:B------:R-:W-:-:S05]  /*5a90*/  VIADD R0, R0, 0x1 ;  /* 0x0000000100007836 */ /* 0x000fca0000000000 */
[----:B------:R-:W-:-:S04]  /*5aa0*/  ISETP.NE.AND P1, PT, R0, 0x4, PT ;  /* 0x000000040000780c */ /* 0x000fc80003f25270 */
[----:B------:R-:W-:Y:S02]  /*5ab0*/  SEL R2, RZ, 0x1, P1 ;  /* 0x00000001ff027807 */ /* 0x000fe40000800000 */
[----:B------:R-:W-:Y:S02]  /*5ac0*/  SEL R0, R0, RZ, P1 ;  /* 0x000000ff00007207 */ /* 0x000fe40000800000 */
[----:B------:R-:W-:Y:S01]  /*5ad0*/  LOP3.LUT R2, R7, R2, RZ, 0x3c, !PT ;  /* 0x0000000207027212 */ /* 0x000fe200078e3cff */
[----:B-1----:R-:W-:Y:S06]  /*5ae0*/  @!P0 BRA `(.L_x_117) ;  /* 0x0000000000f08947 */ /* 0x002fec0003800000 */
.L_x_130:
[----:B------:R-:W-:Y:S01]  /*5af0*/  IMAD R3, R0, 0x8, R3 ;  /* 0x0000000800037824 */ /* 0x000fe200078e0203 */
[----:B------:R-:W-:-:S07]  /*5b00*/  SHF.L.U32 R0, R2, 0x1f, RZ ;  /* 0x0000001f02007819 */ /* 0x000fce00000006ff */
.L_x_118:
[----:B--2---:R2:W3:Y:S02]  /*5b10*/  SYNCS.PHASECHK.TRANS64.TRYWAIT P0, [R3+URZ], R0 ;  /* 0x00000000030075a7 */ /* 0x0044e4000800017f */
[----:B---3--:R-:W-:Y:S05]  /*5b20*/  @!P0 NANOSLEEP.SYNCS 0x989680 ;  /* 0x009896800000895d */ /* 0x008fea0003900000 */
[----:B------:R-:W3:Y:S02]  /*5b30*/  @!P0 SYNCS.PHASECHK.TRANS64 P0, [R3+URZ], R0 ;  /* 0x00000000030085a7 */ /* 0x000ee4000800007f */
[----:B---3--:R-:W-:Y:S05]  /*5b40*/  @!P0 BRA `(.L_x_118) ;  /* 0xfffffffc00f08947 */ /* 0x008fea000383ffff */
.L_x_113:
[----:B------:R-:W-:Y:S05]  /*5b50*/  BSYNC B0 ;  /* 0x0000000000007941 */ /* 0x000fea0003800000 */
.L_x_112:
[----:B------:R-:W-:Y:S05]  /*5b60*/  EXIT ;  /* 0x000000000000794d */ /* 0x000fea0003800000 */
.L_x_14:
[----:B0-----:R0:W1:Y:S02]  /*5b70*/  SYNCS.PHASECHK.TRANS64.TRYWAIT P0, [R61+URZ], R0 ;  /* 0x000000003d0075a7 */ /* 0x001064000800017f */
[----:B-1----:R-:W-:Y:S05]  /*5b80*/  @!P0 NANOSLEEP.SYNCS 0x989680 ;  /* 0x009896800000895d */ /* 0x002fea0003900000 */
[----:B------:R-:W1:Y:S02]  /*5b90*/  @!P0 SYNCS.PHASECHK.TRANS64 P0, [R61+URZ], R0 ;  /* 0x000000003d0085a7 */ /* 0x000e64000800007f */
[----:B-1----:R-:W-:Y:S05]  /*5ba0*/  @!P0 BRA `(.L_x_14) ;  /* 0xfffffffc00f08947 */ /* 0x002fea000383ffff */
[----:B------:R-:W-:Y:S05]  /*5bb0*/  BRA `(.L_x_119) ;  /* 0xffffffb800987947 */ /* 0x000fea000383ffff */
.L_x_19:
[----:B-1----:R1:W2:Y:S02]  /*5bc0*/  SYNCS.PHASECHK.TRANS64.TRYWAIT P1, [R3+URZ], R0 ;  /* 0x00000000030075a7 */ /* 0x0022a4000802017f */
[----:B--2---:R-:W-:Y:S05]  /*5bd0*/  @!P1 NANOSLEEP.SYNCS 0x989680 ;  /* 0x009896800000995d */ /* 0x004fea0003900000 */
[----:B------:R-:W2:Y:S02]  /*5be0*/  @!P1 SYNCS.PHASECHK.TRANS64 P1, [R3+URZ], R0 ;  /* 0x00000000030095a7 */ /* 0x000ea4000802007f */
[----:B--2---:R-:W-:Y:S05]  /*5bf0*/  @!P1 BRA `(.L_x_19) ;  /* 0xfffffffc00f09947 */ /* 0x004fea000383ffff */
[----:B------:R-:W-:Y:S05]  /*5c00*/  BRA `(.L_x_18) ;  /* 0xffffffbc00007947 */ /* 0x000fea000383ffff */
.L_x_24:
[----:B-1----:R-:W-:-:S04]  /*5c10*/  IMAD.U32 R4, RZ, RZ, UR4 ;  /* 0x00000004ff047e24 */ /* 0x002fc8000f8e00ff */
[----:B------:R1:W2:Y:S03]  /*5c20*/  SYNCS.PHASECHK.TRANS64.TRYWAIT P1, [R4+URZ], R3 ;  /* 0x00000003040075a7 */ /* 0x0002a6000802017f */
[----:B--2---:R-:W-:Y:S05]  /*5c30*/  @!P1 NANOSLEEP.SYNCS 0x989680 ;  /* 0x009896800000995d */ /* 0x004fea0003900000 */
[----:B------:R-:W2:Y:S02]  /*5c40*/  @!P1 SYNCS.PHASECHK.TRANS64 P1, [R4+URZ], R3 ;  /* 0x00000003040095a7 */ /* 0x000ea4000802007f */
[----:B--2---:R-:W-:Y:S05]  /*5c50*/  @!P1 BRA `(.L_x_24) ;  /* 0xfffffffc00ec9947 */ /* 0x004fea000383ffff */
[----:B------:R-:W-:Y:S05]  /*5c60*/  BRA `(.L_x_23) ;  /* 0xffffffbc00b87947 */ /* 0x000fea000383ffff */
.L_x_30:
[----:B--2---:R2:W3:Y:S02]  /*5c70*/  SYNCS.PHASECHK.TRANS64.TRYWAIT P0, [R61+URZ+0x10], R0 ;  /* 0x000010003d0075a7 */ /* 0x0044e4000800017f */
[----:B---3--:R-:W-:Y:S05]  /*5c80*/  @!P0 NANOSLEEP.SYNCS 0x989680 ;  /* 0x009896800000895d */ /* 0x008fea0003900000 */
[----:B------:R-:W3:Y:S02]  /*5c90*/  @!P0 SYNCS.PHASECHK.TRANS64 P0, [R61+URZ+0x10], R0 ;  /* 0x000010003d0085a7 */ /* 0x000ee4000800007f */
[----:B---3--:R-:W-:Y:S05]  /*5ca0*/  @!P0 BRA `(.L_x_30) ;  /* 0xfffffffc00f08947 */ /* 0x008fea000383ffff */
[----:B------:R-:W-:Y:S05]  /*5cb0*/  BRA `(.L_x_120) ;  /* 0xffffffc000f47947 */ /* 0x000fea000383ffff */
.L_x_99:
[----:B------:R-:W-:Y:S01]  /*5cc0*/  BSSY B1, `(.L_x_121) ;  /* 0x0000006000017945 */ /* 0x000fe20003800000 */
[----:B------:R-:W-:-:S07]  /*5cd0*/  IMAD.MOV.U32 R15, RZ, RZ, -0x1 ;  /* 0xffffffffff0f7424 */ /* 0x000fce00078e00ff */
[----:B------:R-:W-:Y:S05]  /*5ce0*/  WARPSYNC.COLLECTIVE R15, `(.L_x_122) ;  /* 0x000000000f0c7348 */ /* 0x000fea0003c00000 */
[----:B------:R-:W-:Y:S02]  /*5cf0*/  ELECT P6, UR62, PT ;  /* 0x00000000003e782f */ /* 0x000fe400038c0000 */
[----:B------:R-:W-:Y:S01]  /*5d00*/  MOV R14, UR62 ;  /* 0x0000003e000e7c02 */ /* 0x000fe20008000f00 */
[----:B------:R-:W-:Y:S10]  /*5d10*/  ENDCOLLECTIVE ;  /* 0x000000000000791b */ /* 0x000ff40003800000 */
.L_x_122:
[----:B------:R-:W-:Y:S05]  /*5d20*/  BSYNC B1 ;  /* 0x0000000000017941 */ /* 0x000fea0003800000 */
.L_x_121:
[----:B------:R-:W-:Y:S05]  /*5d30*/  BRA `(.L_x_123) ;  /* 0xfffffff000147947 */ /* 0x000fea000383ffff */
.L_x_102:
[----:B-1----:R1:W2:Y:S02]  /*5d40*/  SYNCS.PHASECHK.TRANS64.TRYWAIT P1, [R7+URZ+0x20], R4 ;  /* 0x00002004070075a7 */ /* 0x0022a4000802017f */
[----:B--2---:R-:W-:Y:S05]  /*5d50*/  @!P1 NANOSLEEP.SYNCS 0x989680 ;  /* 0x009896800000995d */ /* 0x004fea0003900000 */
[----:B------:R-:W2:Y:S02]  /*5d60*/  @!P1 SYNCS.PHASECHK.TRANS64 P1, [R7+URZ+0x20], R4 ;  /* 0x00002004070095a7 */ /* 0x000ea4000802007f */
[----:B--2---:R-:W-:Y:S05]  /*5d70*/  @!P1 BRA `(.L_x_102) ;  /* 0xfffffffc00f09947 */ /* 0x004fea000383ffff */
[----:B------:R-:W-:Y:S05]  /*5d80*/  BRA `(.L_x_124) ;  /* 0xfffffff000487947 */ /* 0x000fea000383ffff */
.L_x_111:
[----:B------:R-:W-:Y:S01]  /*5d90*/  BSSY B0, `(.L_x_125) ;  /* 0x0000006000007945 */ /* 0x000fe20003800000 */
[----:B------:R-:W-:-:S07]  /*5da0*/  IMAD.MOV.U32 R15, RZ, RZ, -0x1 ;  /* 0xffffffffff0f7424 */ /* 0x000fce00078e00ff */
[----:B------:R-:W-:Y:S05]  /*5db0*/  WARPSYNC.COLLECTIVE R15, `(.L_x_126) ;  /* 0x000000000f0c7348 */ /* 0x000fea0003c00000 */
[----:B------:R-:W-:Y:S02]  /*5dc0*/  ELECT P6, UR62, PT ;  /* 0x00000000003e782f */ /* 0x000fe400038c0000 */
[----:B------:R-:W-:Y:S01]  /*5dd0*/  MOV R14, UR62 ;  /* 0x0000003e000e7c02 */ /* 0x000fe20008000f00 */
[----:B------:R-:W-:Y:S10]  /*5de0*/  ENDCOLLECTIVE ;  /* 0x000000000000791b */ /* 0x000ff40003800000 */
.L_x_126:
[----:B------:R-:W-:Y:S05]  /*5df0*/  BSYNC B0 ;  /* 0x0000000000007941 */ /* 0x000fea0003800000 */
.L_x_125:
[----:B------:R-:W-:Y:S05]  /*5e00*/  BRA `(.L_x_127) ;  /* 0xfffffff800a07947 */ /* 0x000fea000383ffff */
.L_x_115:
[----:B0-----:R0:W1:Y:S02]  /*5e10*/  SYNCS.PHASECHK.TRANS64.TRYWAIT P0, [R7+URZ], R2 ;  /* 0x00000002070075a7 */ /* 0x001064000800017f */
[----:B-1----:R-:W-:Y:S05]  /*5e20*/  @!P0 NANOSLEEP.SYNCS 0x989680 ;  /* 0x009896800000895d */ /* 0x002fea0003900000 */
[----:B------:R-:W1:Y:S02]  /*5e30*/  @!P0 SYNCS.PHASECHK.TRANS64 P0, [R7+URZ], R2 ;  /* 0x00000002070085a7 */ /* 0x000e64000800007f */
[----:B-1----:R-:W-:Y:S05]  /*5e40*/  @!P0 BRA `(.L_x_115) ;  /* 0xfffffffc00f08947 */ /* 0x002fea000383ffff */
[----:B------:R-:W-:Y:S05]  /*5e50*/  BRA `(.L_x_128) ;  /* 0xfffffff800e47947 */ /* 0x000fea000383ffff */
.L_x_116:
[----:B0-----:R0:W1:Y:S02]  /*5e60*/  SYNCS.PHASECHK.TRANS64.TRYWAIT P0, [R9+URZ], R4 ;  /* 0x00000004090075a7 */ /* 0x001064000800017f */
[----:B-1----:R-:W-:Y:S05]  /*5e70*/  @!P0 NANOSLEEP.SYNCS 0x989680 ;  /* 0x009896800000895d */ /* 0x002fea0003900000 */
[----:B------:R-:W1:Y:S02]  /*5e80*/  @!P0 SYNCS.PHASECHK.TRANS64 P0, [R9+URZ], R4 ;  /* 0x00000004090085a7 */ /* 0x000e64000800007f */
[----:B-1----:R-:W-:Y:S05]  /*5e90*/  @!P0 BRA `(.L_x_116) ;  /* 0xfffffffc00f08947 */ /* 0x002fea000383ffff */
[----:B------:R-:W-:Y:S05]  /*5ea0*/  BRA `(.L_x_129) ;  /* 0xfffffff800f47947 */ /* 0x000fea000383ffff */
.L_x_117:
[----:B-1----:R1:W2:Y:S02]  /*5eb0*/  SYNCS.PHASECHK.TRANS64.TRYWAIT P0, [R6+URZ], R5 ;  /* 0x00000005060075a7 */ /* 0x0022a4000800017f */
[----:B--2---:R-:W-:Y:S05]  /*5ec0*/  @!P0 NANOSLEEP.SYNCS 0x989680 ;  /* 0x009896800000895d */ /* 0x004fea0003900000 */
[----:B------:R-:W2:Y:S02]  /*5ed0*/  @!P0 SYNCS.PHASECHK.TRANS64 P0, [R6+URZ], R5 ;  /* 0x00000005060085a7 */ /* 0x000ea4000800007f */
[----:B--2---:R-:W-:Y:S05]  /*5ee0*/  @!P0 BRA `(.L_x_117) ;  /* 0xfffffffc00f08947 */ /* 0x004fea000383ffff */
[----:B------:R-:W-:Y:S05]  /*5ef0*/  BRA `(.L_x_130) ;  /* 0xfffffff800fc7947 */ /* 0x000fea000383ffff */
.L_x_131:
[----:B------:R-:W-:-:S00]  /*5f00*/  BRA `(.L_x_131) ;  /* 0xfffffffc00fc7947 */ /* 0x000fc0000383ffff */
[----:B------:R-:W-:-:S00]  /*5f10*/  NOP ;  /* 0x0000000000007918 */ /* 0x000fc00000000000 */
        /* <DEDUP_REMOVED lines=14> */
.L_x_132:


//--------------------- .nv.global.init           --------------------------
	.section	.nv.global.init,"aw",@progbits
.nv.global.init:
	.type		$str$22,@object
	.size		$str$22,($str$23 - $str$22)
$str$22:
        /*0000*/ 	.byte	0x6b, 0x5f, 0x74, 0x69, 0x6c, 0x65, 0x5f, 0x63, 0x6f, 0x75, 0x6e, 0x74, 0x20, 0x3e, 0x3d, 0x20
        /*0010*/ 	.byte	0x31, 0x00
	.type		$str$23,@object
	.size		$str$23,(__unnamed_1 - $str$23)
$str$23:
        /*0012*/ 	.byte	0x2f, 0x74, 0x6d, 0x70, 0x2f, 0x63, 0x75, 0x74, 0x6c, 0x61, 0x73, 0x73, 0x5f, 0x73, 0x77, 0x65
        /*0022*/ 	.byte	0x65, 0x70, 0x5f, 0x73, 0x72, 0x63, 0x2f, 0x69, 0x6e, 0x63, 0x6c, 0x75, 0x64, 0x65, 0x2f, 0x63
        /*0032*/ 	.byte	0x75, 0x74, 0x6c, 0x61, 0x73, 0x73, 0x2f, 0x67, 0x65, 0x6d, 0x6d, 0x2f, 0x63, 0x6f, 0x6c, 0x6c
        /*0042*/ 	.byte	0x65, 0x63, 0x74, 0x69, 0x76, 0x65, 0x2f, 0x73, 0x6d, 0x39, 0x30, 0x5f, 0x6d, 0x6d, 0x61, 0x5f
        /*0052*/ 	.byte	0x74, 0x6d, 0x61, 0x5f, 0x67, 0x6d, 0x6d, 0x61, 0x5f, 0x73, 0x73, 0x5f, 0x77, 0x61, 0x72, 0x70
        /*0062*/ 	.byte	0x73, 0x70, 0x65, 0x63, 0x69, 0x61, 0x6c, 0x69, 0x7a, 0x65, 0x64, 0x2e, 0x68, 0x70, 0x70, 0x00
	.type		__unnamed_1,@object
	.size		__unnamed_1,(.L_0 - __unnamed_1)
__unnamed_1:
        /*0072*/ 	.byte	0x76, 0x6f, 0x69, 0x64, 0x20, 0x63, 0x75, 0x74, 0x6c, 0x61, 0x73, 0x73, 0x3a, 0x3a, 0x67, 0x65
        /* <DEDUP_REMOVED lines=179> */
        /*0bb2*/ 	.byte	0x74, 0x79, 0x5d, 0x00
.L_0:


//--------------------- .nv.shared._ZN7cutlass13device_kernelINS_4gemm6kernel13GemmUniversalIN4cute5tupleIJiiiiEEENS1_10collective13CollectiveMmaINS1_34MainloopSm90TmaGmmaWarpSpecializedILi4ENS5_IJNS4_1CILi1EEESB_SB_EEENS1_32KernelTmaWarpSpecializedPingpongEEENS5_IJNSA_ILi64EEESF_SF_EEENS_6half_tENS5_IJlSB_lEEESH_SI_NS4_8TiledMMAINS4_8MMA_AtomIJNS4_4SM904GMMA25MMA_64x64x16_F32F16F16_SSILNSM_5MajorE0ELSO_0ELNSM_7ScaleInE1ELSP_1EEEEEENS4_6LayoutISC_NS5_IJNSA_ILi0EEEST_ST_EEEEENS5_IJNS4_10UnderscoreESW_SW_EEEEENS4_13SM90_TMA_LOADENS4_14ComposedLayoutINS4_7SwizzleILi3ELi4ELi3EEENS4_18smem_ptr_flag_bitsILi16EEENSS_INS5_IJNSA_ILi8EEESF_EEENS5_IJSF_SB_EEEEEEEvNS4_8identityESZ_S19_vS1A_EENS_8epilogue10collective6detail29Sm90TmaWarpSpecializedAdapterINS1D_15DefaultEpilogueISH_SI_SI_NS1C_6thread17LinearCombinationISH_Li1EffLNS1H_9ScaleType4KindE0ELNS_15FloatRoundStyleE2ESH_EENS1_15EpilogueDefaultEEEEEvvEEEEvNT_6ParamsE --------------------------
	.section	.nv.shared._ZN7cutlass13device_kernelINS_4gemm6kernel13GemmUniversalIN4cute5tupleIJiiiiEEENS1_10collective13CollectiveMmaINS1_34MainloopSm90TmaGmmaWarpSpecializedILi4ENS5_IJNS4_1CILi1EEESB_SB_EEENS1_32KernelTmaWarpSpecializedPingpongEEENS5_IJNSA_ILi64EEESF_SF_EEENS_6half_tENS5_IJlSB_lEEESH_SI_NS4_8TiledMMAINS4_8MMA_AtomIJNS4_4SM904GMMA25MMA_64x64x16_F32F16F16_SSILNSM_5MajorE0ELSO_0ELNSM_7ScaleInE1ELSP_1EEEEEENS4_6LayoutISC_NS5_IJNSA_ILi0EEEST_ST_EEEEENS5_IJNS4_10UnderscoreESW_SW_EEEEENS4_13SM90_TMA_LOADENS4_14ComposedLayoutINS4_7SwizzleILi3ELi4ELi3EEENS4_18smem_ptr_flag_bitsILi16EEENSS_INS5_IJNSA_ILi8EEESF_EEENS5_IJSF_SB_EEEEEEEvNS4_8identityESZ_S19_vS1A_EENS_8epilogue10collective6detail29Sm90TmaWarpSpecializedAdapterINS1D_15DefaultEpilogueISH_SI_SI_NS1C_6thread17LinearCombinationISH_Li1EffLNS1H_9ScaleType4KindE0ELNS_15FloatRoundStyleE2ESH_EENS1_15EpilogueDefaultEEEEEvvEEEEvNT_6ParamsE,"aw",@nobits
	.sectionflags	@""
	.align	16
	.zero		1024


//--------------------- .nv.shared.reserved.0     --------------------------
	.section	.nv.shared.reserved.0,"aw",@nobits
	.weak		__nv_reservedSMEM_offset_0_alias
	.size		__nv_reservedSMEM_offset_0_alias, 0, 0
	.other		__nv_reservedSMEM_offset_0_alias,@"STO_CUDA_RESERVED_SHARED STV_DEFAULT"
__nv_reservedSMEM_offset_0_alias:
	.zero		0


//--------------------- .nv.global                --------------------------
	.section	.nv.global,"aw",@nobits
.nv.global:
	.type		_ZN40_INTERNAL_94b4da21_4_k_cu_299c1d5f_212214cute1_E,@object
	.size		_ZN40_INTERNAL_94b4da21_4_k_cu_299c1d5f_212214cute1_E,(_ZN40_INTERNAL_94b4da21_4_k_cu_299c1d5f_212214cuda3std3__45__cpo6cbeginE - _ZN40_INTERNAL_94b4da21_4_k_cu_299c1d5f_212214cute1_E)
_ZN40_INTERNAL_94b4da21_4_k_cu_299c1d5f_212214cute1_E:
	.zero		1
	.type		_ZN40_INTERNAL_94b4da21_4_k_cu_299c1d5f_212214cuda3std3__45__cpo6cbeginE,@object
	.size		_ZN40_INTERNAL_94b4da21_4_k_cu_299c1d5f_212214cuda3std3__45__cpo6cbeginE,(_ZN40_INTERNAL_94b4da21_4_k_cu_299c1d5f_212214cuda3std3__48in_placeE - _ZN40_INTERNAL_94b4da21_4_k_cu_299c1d5f_212214cuda3std3__45__cpo6cbeginE)
_ZN40_INTERNAL_94b4da21_4_k_cu_299c1d5f_212214cuda3std3__45__cpo6cbeginE:
	.zero		1
	.type		_ZN40_INTERNAL_94b4da21_4_k_cu_299c1d5f_212214cuda3std3__48in_placeE,@object
	.size		_ZN40_INTERNAL_94b4da21_4_k_cu_299c1d5f_212214cuda3std3__48in_placeE,(_ZN40_INTERNAL_94b4da21_4_k_cu_299c1d5f_212214cuda3std6ranges3__45__cpo9iter_moveE - _ZN40_INTERNAL_94b4da21_4_k_cu_299c1d5f_212214cuda3std3__48in_placeE)
_ZN40_INTERNAL_94b4da21_4_k_cu_299c1d5f_212214cuda3std3__48in_placeE:
	.zero		1
	.type		_ZN40_INTERNAL_94b4da21_4_k_cu_299c1d5f_212214cuda3std6ranges3__45__cpo9iter_moveE,@object
	.size		_ZN40_INTERNAL_94b4da21_4_k_cu_299c1d5f_212214cuda3std6ranges3__45__cpo9iter_moveE,(_ZN40_INTERNAL_94b4da21_4_k_cu_299c1d5f_212214cuda3std3__45__cpo5beginE - _ZN40_INTERNAL_94b4da21_4_k_cu_299c1d5f_212214cuda3std6ranges3__45__cpo9iter_moveE)
_ZN40_INTERNAL_94b4da21_4_k_cu_299c1d5f_212214cuda3std6ranges3__45__cpo9iter_moveE:
	.zero		1
	.type		_ZN40_INTERNAL_94b4da21_4_k_cu_299c1d5f_212214cuda3std3__45__cpo5beginE,@object
	.size		_ZN40_INTERNAL_94b4da21_4_k_cu_299c1d5f_212214cuda3std3__45__cpo5beginE,(_ZN40_INTERNAL_94b4da21_4_k_cu_299c1d5f_212214cuda3std3__442_GLOBAL__N__94b4da21_4_k_cu_299c1d5f_212216ignoreE - _ZN40_INTERNAL_94b4da21_4_k_cu_299c1d5f_212214cuda3std3__45__cpo5beginE)
_ZN40_INTERNAL_94b4da21_4_k_cu_299c1d5f_212214cuda3std3__45__cpo5beginE:
	.zero		1
	.type		_ZN40_INTERNAL_94b4da21_4_k_cu_299c1d5f_212214cuda3std3__442_GLOBAL__N__94b4da21_4_k_cu_299c1d5f_212216ignoreE,@object
	.size		_ZN40_INTERNAL_94b4da21_4_k_cu_299c1d5f_212214cuda3std3__442_GLOBAL__N__94b4da21_4_k_cu_299c1d5f_212216ignoreE,(_ZN40_INTERNAL_94b4da21_4_k_cu_299c1d5f_212214cute7productE - _ZN40_INTERNAL_94b4da21_4_k_cu_299c1d5f_212214cuda3std3__442_GLOBAL__N__94b4da21_4_k_cu_299c1d5f_212216ignoreE)
_ZN40_INTERNAL_94b4da21_4_k_cu_299c1d5f_212214cuda3std3__442_GLOBAL__N__94b4da21_4_k_cu_299c1d5f_212216ignoreE:
	.zero		1
	.type		_ZN40_INTERNAL_94b4da21_4_k_cu_299c1d5f_212214cute7productE,@object
	.size		_ZN40_INTERNAL_94b4da21_4_k_cu_299c1d5f_212214cute7productE,(_ZN40_INTERNAL_94b4da21_4_k_cu_299c1d5f_212214cuda3std3__45__cpo3endE - _ZN40_INTERNAL_94b4da21_4_k_cu_299c1d5f_212214cute7productE)
_ZN40_INTERNAL_94b4da21_4_k_cu_299c1d5f_212214cute7productE:
	.zero		1
	.type		_ZN40_INTERNAL_94b4da21_4_k_cu_299c1d5f_212214cuda3std3__45__cpo3endE,@object
	.size		_ZN40_INTERNAL_94b4da21_4_k_cu_299c1d5f_212214cuda3std3__45__cpo3endE,(_ZN40_INTERNAL_94b4da21_4_k_cu_299c1d5f_212214cuda3std3__419piecewise_constructE - _ZN40_INTERNAL_94b4da21_4_k_cu_299c1d5f_212214cuda3std3__45__cpo3endE)
_ZN40_INTERNAL_94b4da21_4_k_cu_299c1d5f_212214cuda3std3__45__cpo3endE:
	.zero		1
	.type		_ZN40_INTERNAL_94b4da21_4_k_cu_299c1d5f_212214cuda3std3__419piecewise_constructE,@object
	.size		_ZN40_INTERNAL_94b4da21_4_k_cu_299c1d5f_212214cuda3std3__419piecewise_constructE,(_ZN40_INTERNAL_94b4da21_4_k_cu_299c1d5f_212214cuda3std3__45__cpo4cendE - _ZN40_INTERNAL_94b4da21_4_k_cu_299c1d5f_212214cuda3std3__419piecewise_constructE)
_ZN40_INTERNAL_94b4da21_4_k_cu_299c1d5f_212214cuda3std3__419piecewise_constructE:
	.zero		1
	.type		_ZN40_INTERNAL_94b4da21_4_k_cu_299c1d5f_212214cuda3std3__45__cpo4cendE,@object
	.size		_ZN40_INTERNAL_94b4da21_4_k_cu_299c1d5f_212214cuda3std3__45__cpo4cendE,(_ZN40_INTERNAL_94b4da21_4_k_cu_299c1d5f_212214cuda3std6ranges3__45__cpo4swapE - _ZN40_INTERNAL_94b4da21_4_k_cu_299c1d5f_212214cuda3std3__45__cpo4cendE)
_ZN40_INTERNAL_94b4da21_4_k_cu_299c1d5f_212214cuda3std3__45__cpo4cendE:
	.zero		1
	.type		_ZN40_INTERNAL_94b4da21_4_k_cu_299c1d5f_212214cuda3std6ranges3__45__cpo4swapE,@object
	.size		_ZN40_INTERNAL_94b4da21_4_k_cu_299c1d5f_212214cuda3std6ranges3__45__cpo4swapE,(.L_8 - _ZN40_INTERNAL_94b4da21_4_k_cu_299c1d5f_212214cuda3std6ranges3__45__cpo4swapE)
_ZN40_INTERNAL_94b4da21_4_k_cu_299c1d5f_212214cuda3std6ranges3__45__cpo4swapE:
	.zero		1
.L_8:


//--------------------- .nv.constant0._ZN7cutlass13device_kernelINS_4gemm6kernel13GemmUniversalIN4cute5tupleIJiiiiEEENS1_10collective13CollectiveMmaINS1_34MainloopSm90TmaGmmaWarpSpecializedILi4ENS5_IJNS4_1CILi1EEESB_SB_EEENS1_32KernelTmaWarpSpecializedPingpongEEENS5_IJNSA_ILi64EEESF_SF_EEENS_6half_tENS5_IJlSB_lEEESH_SI_NS4_8TiledMMAINS4_8MMA_AtomIJNS4_4SM904GMMA25MMA_64x64x16_F32F16F16_SSILNSM_5MajorE0ELSO_0ELNSM_7ScaleInE1ELSP_1EEEEEENS4_6LayoutISC_NS5_IJNSA_ILi0EEEST_ST_EEEEENS5_IJNS4_10UnderscoreESW_SW_EEEEENS4_13SM90_TMA_LOADENS4_14ComposedLayoutINS4_7SwizzleILi3ELi4ELi3EEENS4_18smem_ptr_flag_bitsILi16EEENSS_INS5_IJNSA_ILi8EEESF_EEENS5_IJSF_SB_EEEEEEEvNS4_8identityESZ_S19_vS1A_EENS_8epilogue10collective6detail29Sm90TmaWarpSpecializedAdapterINS1D_15DefaultEpilogueISH_SI_SI_NS1C_6thread17LinearCombinationISH_Li1EffLNS1H_9ScaleType4KindE0ELNS_15FloatRoundStyleE2ESH_EENS1_15EpilogueDefaultEEEEEvvEEEEvNT_6ParamsE --------------------------
	.section	.nv.constant0._ZN7cutlass13device_kernelINS_4gemm6kernel13GemmUniversalIN4cute5tupleIJiiiiEEENS1_10collective13CollectiveMmaINS1_34MainloopSm90TmaGmmaWarpSpecializedILi4ENS5_IJNS4_1CILi1EEESB_SB_EEENS1_32KernelTmaWarpSpecializedPingpongEEENS5_IJNSA_ILi64EEESF_SF_EEENS_6half_tENS5_IJlSB_lEEESH_SI_NS4_8TiledMMAINS4_8MMA_AtomIJNS4_4SM904GMMA25MMA_64x64x16_F32F16F16_SSILNSM_5MajorE0ELSO_0ELNSM_7ScaleInE1ELSP_1EEEEEENS4_6LayoutISC_NS5_IJNSA_ILi0EEEST_ST_EEEEENS5_IJNS4_10UnderscoreESW_SW_EEEEENS4_13SM90_TMA_LOADENS4_14ComposedLayoutINS4_7SwizzleILi3ELi4ELi3EEENS4_18smem_ptr_flag_bitsILi16EEENSS_INS5_IJNSA_ILi8EEESF_EEENS5_IJSF_SB_EEEEEEEvNS4_8identityESZ_S19_vS1A_EENS_8epilogue10collective6detail29Sm90TmaWarpSpecializedAdapterINS1D_15DefaultEpilogueISH_SI_SI_NS1C_6thread17LinearCombinationISH_Li1EffLNS1H_9ScaleType4KindE0ELNS_15FloatRoundStyleE2ESH_EENS1_15EpilogueDefaultEEEEEvvEEEEvNT_6ParamsE,"a",@progbits
	.sectionflags	@""
	.align	4
.nv.constant0._ZN7cutlass13device_kernelINS_4gemm6kernel13GemmUniversalIN4cute5tupleIJiiiiEEENS1_10collective13CollectiveMmaINS1_34MainloopSm90TmaGmmaWarpSpecializedILi4ENS5_IJNS4_1CILi1EEESB_SB_EEENS1_32KernelTmaWarpSpecializedPingpongEEENS5_IJNSA_ILi64EEESF_SF_EEENS_6half_tENS5_IJlSB_lEEESH_SI_NS4_8TiledMMAINS4_8MMA_AtomIJNS4_4SM904GMMA25MMA_64x64x16_F32F16F16_SSILNSM_5MajorE0ELSO_0ELNSM_7ScaleInE1ELSP_1EEEEEENS4_6LayoutISC_NS5_IJNSA_ILi0EEEST_ST_EEEEENS5_IJNS4_10UnderscoreESW_SW_EEEEENS4_13SM90_TMA_LOADENS4_14ComposedLayoutINS4_7SwizzleILi3ELi4ELi3EEENS4_18smem_ptr_flag_bitsILi16EEENSS_INS5_IJNSA_ILi8EEESF_EEENS5_IJSF_SB_EEEEEEEvNS4_8identityESZ_S19_vS1A_EENS_8epilogue10collective6detail29Sm90TmaWarpSpecializedAdapterINS1D_15DefaultEpilogueISH_SI_SI_NS1C_6thread17LinearCombinationISH_Li1EffLNS1H_9ScaleType4KindE0ELNS_15FloatRoundStyleE2ESH_EENS1_15EpilogueDefaultEEEEEvvEEEEvNT_6ParamsE:
	.zero		1664


//--------------------- SYMBOLS --------------------------

	.type		.nv.reservedSmem.offset0,@object
	.size		.nv.reservedSmem.offset0,0x4
	.type		__assertfail,@function
